def matmul_kernel(
    a_ptr,
    b_ptr,
    c_ptr,
    M,
    N,
    K,
    stride_am,
    stride_ak,
    stride_bk,
    stride_bn,
    stride_cm,
    stride_cn,
    BLOCK_M: tl.constexpr,
    BLOCK_N: tl.constexpr,
    BLOCK_K: tl.constexpr,
    GROUP_M: tl.constexpr,
):
    pid = tl.program_id(axis=0)
    num_pid_m = tl.cdiv(M, BLOCK_M)
    num_pid_n = tl.cdiv(N, BLOCK_N)
    num_pid_in_group = GROUP_M * num_pid_n
    group_id = pid // num_pid_in_group
    first_pid_m = group_id * GROUP_M
    group_size_m = min(num_pid_m - first_pid_m, GROUP_M)
    pid_m = first_pid_m + ((pid % num_pid_in_group) % group_size_m)
    pid_n = (pid % num_pid_in_group) // group_size_m

    offs_am = (pid_m * BLOCK_M + tl.arange(0, BLOCK_M)) % M
    offs_bn = (pid_n * BLOCK_N + tl.arange(0, BLOCK_N)) % N
    offs_k = tl.arange(0, BLOCK_K)
    a_ptrs = a_ptr + offs_am[:, None] * stride_am + offs_k[None, :] * stride_ak
    b_ptrs = b_ptr + offs_k[:, None] * stride_bk + offs_bn[None, :] * stride_bn

    acc = tl.zeros((BLOCK_M, BLOCK_N), dtype=tl.float32)
    for kk in range(0, tl.cdiv(K, BLOCK_K)):
        a = tl.load(a_ptrs, mask=offs_k[None, :] < K - kk * BLOCK_K, other=0.0)
        b = tl.load(b_ptrs, mask=offs_k[:, None] < K - kk * BLOCK_K, other=0.0)
        acc = tl.dot(a, b, acc)
        a_ptrs += BLOCK_K * stride_ak
        b_ptrs += BLOCK_K * stride_bk

    c = acc.to(c_ptr.dtype.element_ty)
    offs_cm = pid_m * BLOCK_M + tl.arange(0, BLOCK_M)
    offs_cn = pid_n * BLOCK_N + tl.arange(0, BLOCK_N)
    c_ptrs = c_ptr + offs_cm[:, None] * stride_cm + offs_cn[None, :] * stride_cn
    mask = (offs_cm[:, None] < M) & (offs_cn[None, :] < N)
    tl.store(c_ptrs, c, mask=mask)

# config = {"BLOCK_K": 64, "BLOCK_M": 64, "BLOCK_N": 64, "GROUP_M": 4, "arch": "sm_100", "dtype": "fp8e4m3", "num_ctas": 1, "num_stages": 3, "num_warps": 4}
# arch = sm_100


// ===== COMPILED SASS (sm_100a) =====

	.target	sm_100a

	.elftype	@"ET_EXEC"


//--------------------- .note.nv.tkinfo           --------------------------
	.section	.note.nv.tkinfo,"",@"SHT_NOTE"
	.sectionflags	@"SHF_NOTE_NV_TKINFO"
	.tkinfo
        /*0018*/ 	.word	0x00000081
        /*0030*/ 	.string	""
        /*0030*/ 	.string	"ptxas-blackwell"
        /*0030*/ 	.string	"Cuda compilation tools, release 12.9, V12.9.86"
        /*0030*/ 	.string	"Build cuda_12.9.r12.9/compiler.36037853_0"
        /*0030*/ 	.string	"-v  -suppress-debug-info  -lineinfo  -arch sm_100a "



//--------------------- .note.nv.cuver            --------------------------
	.section	.note.nv.cuver,"",@"SHT_NOTE"
	.sectionflags	@"SHF_NOTE_NV_CUVER"
        /*0018*/ 	.short	0x0001
        /*001a*/ 	.short	0x0064
        /*001c*/ 	.short	0x0001
        /*001e*/ 	.short	0x0000
        /*0020*/ 	.short	0x0001
        /*0022*/ 	.short	0x0000


//--------------------- .nv.info                  --------------------------
	.section	.nv.info,"",@"SHT_CUDA_INFO"
	.align	4


	//----- nvinfo : EIATTR_REGCOUNT
	.align		4
        /*0000*/ 	.byte	0x04, 0x2f
        /*0002*/ 	.short	(.L_4 - .L_3)
	.align		4
.L_3:
        /*0004*/ 	.word	index@(matmul_kernel)
        /*0008*/ 	.word	0x000000ff


	//----- nvinfo : EIATTR_FRAME_SIZE
	.align		4
.L_4:
        /*000c*/ 	.byte	0x04, 0x11
        /*000e*/ 	.short	(.L_6 - .L_5)
	.align		4
.L_5:
        /*0010*/ 	.word	index@($__internal_2_$__cuda_sm10x_tcgen05_guardrail_trap_unallocated_columns_being_dealloced)
        /*0014*/ 	.word	0x00000000


	//----- nvinfo : EIATTR_FRAME_SIZE
	.align		4
.L_6:
        /*0018*/ 	.byte	0x04, 0x11
        /*001a*/ 	.short	(.L_8 - .L_7)
	.align		4
.L_7:
        /*001c*/ 	.word	index@($__internal_1_$__cuda_sm10x_tcgen05_guardrail_trap_phase_invalid_during_alloc)
        /*0020*/ 	.word	0x00000000


	//----- nvinfo : EIATTR_FRAME_SIZE
	.align		4
.L_8:
        /*0024*/ 	.byte	0x04, 0x11
        /*0026*/ 	.short	(.L_10 - .L_9)
	.align		4
.L_9:
        /*0028*/ 	.word	index@($__internal_0_$__cuda_sm10x_tcgen05_guardrail_trap_col_being_dealloced_not_returned_by_alloc)
        /*002c*/ 	.word	0x00000000


	//----- nvinfo : EIATTR_FRAME_SIZE
	.align		4
.L_10:
        /*0030*/ 	.byte	0x04, 0x11
        /*0032*/ 	.short	(.L_12 - .L_11)
	.align		4
.L_11:
        /*0034*/ 	.word	index@(matmul_kernel)
        /*0038*/ 	.word	0x00000000


	//----- nvinfo : EIATTR_MIN_STACK_SIZE
	.align		4
.L_12:
        /*003c*/ 	.byte	0x04, 0x12
        /*003e*/ 	.short	(.L_14 - .L_13)
	.align		4
.L_13:
        /*0040*/ 	.word	index@(matmul_kernel)
        /*0044*/ 	.word	0x00000000
.L_14:


//--------------------- .nv.info.matmul_kernel    --------------------------
	.section	.nv.info.matmul_kernel,"",@"SHT_CUDA_INFO"
	.sectionflags	@""
	.align	4


	//----- nvinfo : EIATTR_CUDA_API_VERSION
	.align		4
        /*0000*/ 	.byte	0x04, 0x37
        /*0002*/ 	.short	(.L_16 - .L_15)
.L_15:
        /*0004*/ 	.word	0x00000081


	//----- nvinfo : EIATTR_KPARAM_INFO
	.align		4
.L_16:
        /*0008*/ 	.byte	0x04, 0x17
        /*000a*/ 	.short	(.L_18 - .L_17)
.L_17:
        /*000c*/ 	.word	0x00000000
        /*0010*/ 	.short	0x000d
        /*0012*/ 	.short	0x0048
        /*0014*/ 	.byte	0x00, 0xf4, 0x21, 0x00


	//----- nvinfo : EIATTR_KPARAM_INFO
	.align		4
.L_18:
        /*0018*/ 	.byte	0x04, 0x17
        /*001a*/ 	.short	(.L_20 - .L_19)
.L_19:
        /*001c*/ 	.word	0x00000000
        /*0020*/ 	.short	0x000c
        /*0022*/ 	.short	0x0040
        /*0024*/ 	.byte	0x00, 0xf4, 0x21, 0x00


	//----- nvinfo : EIATTR_KPARAM_INFO
	.align		4
.L_20:
        /*0028*/ 	.byte	0x04, 0x17
        /*002a*/ 	.short	(.L_22 - .L_21)
.L_21:
        /*002c*/ 	.word	0x00000000
        /*0030*/ 	.short	0x000b
        /*0032*/ 	.short	0x0038
        /*0034*/ 	.byte	0x00, 0xf0, 0x11, 0x00


	//----- nvinfo : EIATTR_KPARAM_INFO
	.align		4
.L_22:
        /*0038*/ 	.byte	0x04, 0x17
        /*003a*/ 	.short	(.L_24 - .L_23)
.L_23:
        /*003c*/ 	.word	0x00000000
        /*0040*/ 	.short	0x000a
        /*0042*/ 	.short	0x0034
        /*0044*/ 	.byte	0x00, 0xf0, 0x11, 0x00


	//----- nvinfo : EIATTR_KPARAM_INFO
	.align		4
.L_24:
        /*0048*/ 	.byte	0x04, 0x17
        /*004a*/ 	.short	(.L_26 - .L_25)
.L_25:
        /*004c*/ 	.word	0x00000000
        /*0050*/ 	.short	0x0009
        /*0052*/ 	.short	0x0030
        /*0054*/ 	.byte	0x00, 0xf0, 0x11, 0x00


	//----- nvinfo : EIATTR_KPARAM_INFO
	.align		4
.L_26:
        /*0058*/ 	.byte	0x04, 0x17
        /*005a*/ 	.short	(.L_28 - .L_27)
.L_27:
        /*005c*/ 	.word	0x00000000
        /*0060*/ 	.short	0x0008
        /*0062*/ 	.short	0x002c
        /*0064*/ 	.byte	0x00, 0xf0, 0x11, 0x00


	//----- nvinfo : EIATTR_KPARAM_INFO
	.align		4
.L_28:
        /*0068*/ 	.byte	0x04, 0x17
        /*006a*/ 	.short	(.L_30 - .L_29)
.L_29:
        /*006c*/ 	.word	0x00000000
        /*0070*/ 	.short	0x0007
        /*0072*/ 	.short	0x0028
        /*0074*/ 	.byte	0x00, 0xf0, 0x11, 0x00


	//----- nvinfo : EIATTR_KPARAM_INFO
	.align		4
.L_30:
        /*0078*/ 	.byte	0x04, 0x17
        /*007a*/ 	.short	(.L_32 - .L_31)
.L_31:
        /*007c*/ 	.word	0x00000000
        /*0080*/ 	.short	0x0006
        /*0082*/ 	.short	0x0024
        /*0084*/ 	.byte	0x00, 0xf0, 0x11, 0x00


	//----- nvinfo : EIATTR_KPARAM_INFO
	.align		4
.L_32:
        /*0088*/ 	.byte	0x04, 0x17
        /*008a*/ 	.short	(.L_34 - .L_33)
.L_33:
        /*008c*/ 	.word	0x00000000
        /*0090*/ 	.short	0x0005
        /*0092*/ 	.short	0x0020
        /*0094*/ 	.byte	0x00, 0xf0, 0x11, 0x00


	//----- nvinfo : EIATTR_KPARAM_INFO
	.align		4
.L_34:
        /*0098*/ 	.byte	0x04, 0x17
        /*009a*/ 	.short	(.L_36 - .L_35)
.L_35:
        /*009c*/ 	.word	0x00000000
        /*00a0*/ 	.short	0x0004
        /*00a2*/ 	.short	0x001c
        /*00a4*/ 	.byte	0x00, 0xf0, 0x11, 0x00


	//----- nvinfo : EIATTR_KPARAM_INFO
	.align		4
.L_36:
        /*00a8*/ 	.byte	0x04, 0x17
        /*00aa*/ 	.short	(.L_38 - .L_37)
.L_37:
        /*00ac*/ 	.word	0x00000000
        /*00b0*/ 	.short	0x0003
        /*00b2*/ 	.short	0x0018
        /*00b4*/ 	.byte	0x00, 0xf0, 0x11, 0x00


	//----- nvinfo : EIATTR_KPARAM_INFO
	.align		4
.L_38:
        /*00b8*/ 	.byte	0x04, 0x17
        /*00ba*/ 	.short	(.L_40 - .L_39)
.L_39:
        /*00bc*/ 	.word	0x00000000
        /*00c0*/ 	.short	0x0002
        /*00c2*/ 	.short	0x0010
        /*00c4*/ 	.byte	0x00, 0xf4, 0x21, 0x00


	//----- nvinfo : EIATTR_KPARAM_INFO
	.align		4
.L_40:
        /*00c8*/ 	.byte	0x04, 0x17
        /*00ca*/ 	.short	(.L_42 - .L_41)
.L_41:
        /*00cc*/ 	.word	0x00000000
        /*00d0*/ 	.short	0x0001
        /*00d2*/ 	.short	0x0008
        /*00d4*/ 	.byte	0x00, 0xf4, 0x21, 0x00


	//----- nvinfo : EIATTR_KPARAM_INFO
	.align		4
.L_42:
        /*00d8*/ 	.byte	0x04, 0x17
        /*00da*/ 	.short	(.L_44 - .L_43)
.L_43:
        /*00dc*/ 	.word	0x00000000
        /*00e0*/ 	.short	0x0000
        /*00e2*/ 	.short	0x0000
        /*00e4*/ 	.byte	0x00, 0xf4, 0x21, 0x00


	//----- nvinfo : EIATTR_AT_ENTRY_FRAGMENTS
	.align		4
.L_44:
        /*00e8*/ 	.byte	0x04, 0x4f
        /*00ea*/ 	.short	(.L_46 - .L_45)


	//   ....[0]....
.L_45:
        /*00ec*/ 	.word	0x00000004


	//----- nvinfo : EIATTR_RESERVED_SMEM_USED
	.align		4
.L_46:
        /*00f0*/ 	.byte	0x01, 0x41
	.zero		2


	//----- nvinfo : EIATTR_SPARSE_MMA_MASK
	.align		4
        /*00f4*/ 	.byte	0x03, 0x50
        /*00f6*/ 	.short	0x0000


	//----- nvinfo : EIATTR_TCGEN05_1CTA_USED
	.align		4
        /*00f8*/ 	.byte	0x01, 0x51
	.zero		2


	//----- nvinfo : EIATTR_MAXREG_COUNT
	.align		4
        /*00fc*/ 	.byte	0x03, 0x1b
        /*00fe*/ 	.short	0x00ff


	//----- nvinfo : EIATTR_NUM_BARRIERS
	.align		4
        /*0100*/ 	.byte	0x02, 0x4c
        /*0102*/ 	.byte	0x01
	.zero		1


	//----- nvinfo : EIATTR_INT_WARP_WIDE_INSTR_OFFSETS
	.align		4
        /*0104*/ 	.byte	0x04, 0x31
        /*0106*/ 	.short	(.L_48 - .L_47)


	//   ....[0]....
.L_47:
        /*0108*/ 	.word	0x00001f10


	//   ....[1]....
        /*010c*/ 	.word	0x00001f30


	//   ....[2]....
        /*0110*/ 	.word	0x00003bb0


	//   ....[3]....
        /*0114*/ 	.word	0x000077e0


	//   ....[4]....
        /*0118*/ 	.word	0x00007830


	//----- nvinfo : EIATTR_COOP_GROUP_MASK_REGIDS
	.align		4
.L_48:
        /*011c*/ 	.byte	0x04, 0x29
        /*011e*/ 	.short	(.L_50 - .L_49)


	//   ....[0]....
.L_49:
        /*0120*/ 	.word	0xffffffff


	//   ....[1]....
        /*0124*/ 	.word	0xffffffff


	//   ....[2]....
        /*0128*/ 	.word	0xffffffff


	//   ....[3]....
        /*012c*/ 	.word	0xffffffff


	//----- nvinfo : EIATTR_COOP_GROUP_INSTR_OFFSETS
	.align		4
.L_50:
        /*0130*/ 	.byte	0x04, 0x28
        /*0132*/ 	.short	(.L_52 - .L_51)


	//   ....[0]....
.L_51:
        /*0134*/ 	.word	0x00000070


	//   ....[1]....
        /*0138*/ 	.word	0x00000330


	//   ....[2]....
        /*013c*/ 	.word	0x00007670


	//   ....[3]....
        /*0140*/ 	.word	0x000078e0


	//----- nvinfo : EIATTR_VRC_CTA_INIT_COUNT
	.align		4
.L_52:
        /*0144*/ 	.byte	0x02, 0x4a
        /*0146*/ 	.byte	0x80
	.zero		1


	//----- nvinfo : EIATTR_MBARRIER_INSTR_OFFSETS
	.align		4
        /*0148*/ 	.byte	0x04, 0x39
        /*014a*/ 	.short	(.L_54 - .L_53)


	//   ....[0]....
.L_53:
        /*014c*/ 	.word	0x00002080
        /*0150*/ 	.word	0x000000ff
        /*0154*/ 	.word	0x00000000
        /*0158*/ 	.short	0x0100
        /*015a*/ 	.byte	0x0f
	.zero		1


	//   ....[1]....
        /*015c*/ 	.word	0x00003c10
        /*0160*/ 	.word	0x000000ff
        /*0164*/ 	.word	0x00004008
        /*0168*/ 	.short	0x0100
        /*016a*/ 	.byte	0x0d
	.zero		1


	//   ....[2]....
        /*016c*/ 	.word	0x00004ce0
        /*0170*/ 	.word	0x000000ff
        /*0174*/ 	.word	0x00000000
        /*0178*/ 	.short	0x010a
        /*017a*/ 	.byte	0x0f
	.zero		1


	//   ....[3]....
        /*017c*/ 	.word	0x000062e0
        /*0180*/ 	.word	0x000000ff
        /*0184*/ 	.word	0x00000000
        /*0188*/ 	.short	0x010a
        /*018a*/ 	.byte	0x0f
	.zero		1


	//   ....[4]....
        /*018c*/ 	.word	0x000063d0
        /*0190*/ 	.word	0x000000ff
        /*0194*/ 	.word	0x00004000
        /*0198*/ 	.short	0x0108
        /*019a*/ 	.byte	0x0d
	.zero		1


	//   ....[5]....
        /*019c*/ 	.word	0x00006440
        /*01a0*/ 	.word	0x000000ff
        /*01a4*/ 	.word	0x00004008
        /*01a8*/ 	.short	0x0108
        /*01aa*/ 	.byte	0x0d
	.zero		1


	//   ....[6]....
        /*01ac*/ 	.word	0x00007900
        /*01b0*/ 	.word	0x000000ff
        /*01b4*/ 	.word	0x00000000
        /*01b8*/ 	.short	0x010a
        /*01ba*/ 	.byte	0x0f
	.zero		1


	//   ....[7]....
        /*01bc*/ 	.word	0x00007930
        /*01c0*/ 	.word	0x000000ff
        /*01c4*/ 	.word	0x00000000
        /*01c8*/ 	.short	0x010a
        /*01ca*/ 	.byte	0x0f
	.zero		1


	//----- nvinfo : EIATTR_NUM_MBARRIERS
	.align		4
.L_54:
        /*01cc*/ 	.byte	0x03, 0x38
        /*01ce*/ 	.short	0x0002


	//----- nvinfo : EIATTR_EXIT_INSTR_OFFSETS
	.align		4
        /*01d0*/ 	.byte	0x04, 0x1c
        /*01d2*/ 	.short	(.L_56 - .L_55)


	//   ....[0]....
.L_55:
        /*01d4*/ 	.word	0x000078f0


	//----- nvinfo : EIATTR_REQNTID
	.align		4
.L_56:
        /*01d8*/ 	.byte	0x04, 0x10
        /*01da*/ 	.short	(.L_58 - .L_57)
.L_57:
        /*01dc*/ 	.word	0x00000080
        /*01e0*/ 	.word	0x00000001
        /*01e4*/ 	.word	0x00000001


	//----- nvinfo : EIATTR_CRS_STACK_SIZE
	.align		4
.L_58:
        /*01e8*/ 	.byte	0x04, 0x1e
        /*01ea*/ 	.short	(.L_60 - .L_59)
.L_59:
        /*01ec*/ 	.word	0x00000000


	//----- nvinfo : EIATTR_CBANK_PARAM_SIZE
	.align		4
.L_60:
        /*01f0*/ 	.byte	0x03, 0x19
        /*01f2*/ 	.short	0x0050


	//----- nvinfo : EIATTR_PARAM_CBANK
	.align		4
        /*01f4*/ 	.byte	0x04, 0x0a
        /*01f6*/ 	.short	(.L_62 - .L_61)
	.align		4
.L_61:
        /*01f8*/ 	.word	index@(.nv.constant0.matmul_kernel)
        /*01fc*/ 	.short	0x0380
        /*01fe*/ 	.short	0x0050


	//----- nvinfo : EIATTR_SW_WAR
	.align		4
.L_62:
        /*0200*/ 	.byte	0x04, 0x36
        /*0202*/ 	.short	(.L_64 - .L_63)
.L_63:
        /*0204*/ 	.word	0x00000008
.L_64:


//--------------------- .nv.compat                --------------------------
	.section	.nv.compat,"",@"SHT_CUDA_COMPAT_INFO"
	.align	4
        /*0000*/ 	.byte	0x02, 0x02, 0x02, 0x00, 0x02, 0x05, 0x05, 0x00, 0x02, 0x03, 0x00, 0x00, 0x02, 0x06, 0x01, 0x00


//--------------------- .nv.callgraph             --------------------------
	.section	.nv.callgraph,"",@"SHT_CUDA_CALLGRAPH"
	.align	4
	.sectionentsize	8
	.align		4
        /*0000*/ 	.word	0x00000000
	.align		4
        /*0004*/ 	.word	0xffffffff
	.align		4
        /*0008*/ 	.word	0x00000000
	.align		4
        /*000c*/ 	.word	0xfffffffe
	.align		4
        /*0010*/ 	.word	0x00000000
	.align		4
        /*0014*/ 	.word	0xfffffffd
	.align		4
        /*0018*/ 	.word	0x00000000
	.align		4
        /*001c*/ 	.word	0xfffffffc


//--------------------- .text.matmul_kernel       --------------------------
	.section	.text.matmul_kernel,"ax",@progbits
	.align	128
        .global         matmul_kernel
        .type           matmul_kernel,@function
        .size           matmul_kernel,(.L_x_20 - matmul_kernel)
        .other          matmul_kernel,@"STO_CUDA_ENTRY STV_DEFAULT"
matmul_kernel:
.text.matmul_kernel:
[----:B------:R-:W0:Y:S01]  /*0000*/  LDC R1, c[0x0][0x37c] ;  /* 0x0000df00ff017b82 */ /* 0x000e220000000800 */
[----:B------:R-:W1:Y:S01]  /*0010*/  S2R R0, SR_TID.X ;  /* 0x0000000000007919 */ /* 0x000e620000002100 */
[----:B------:R-:W2:Y:S01]  /*0020*/  LDCU.64 UR26, c[0x0][0x358] ;  /* 0x00006b00ff1a77ac */ /* 0x000ea20008000a00 */
[----:B-1----:R-:W-:-:S13]  /*0030*/  ISETP.GE.U32.AND P0, PT, R0, 0x20, PT ;  /* 0x000000200000780c */ /* 0x002fda0003f06070 */
[----:B------:R-:W-:Y:S02]  /*0040*/  VOTEU.ANY UP0, P0 ;  /* 0x0000000000ff7886 */ /* 0x000fe40000000100 */
[----:B0-2---:R-:W-:Y:S05]  /*0050*/  BRA.U UP0, `(.L_x_0) ;  /* 0x0000000100b87547 */ /* 0x005fea000b800000 */
[----:B------:R-:W0:Y:S01]  /*0060*/  S2UR UR6, SR_CgaCtaId ;  /* 0x00000000000679c3 */ /* 0x000e220000008800 */
[----:B------:R-:W-:Y:S01]  /*0070*/  NOP ;  /* 0x0000000000007918 */ /* 0x000fe20000000000 */
[----:B------:R-:W-:Y:S02]  /*0080*/  UMOV UR4, 0x40 ;  /* 0x0000004000047882 */ /* 0x000fe40000000000 */
[----:B0-----:R-:W-:-:S09]  /*0090*/  ULEA UR4, UR6, UR4, 0x18 ;  /* 0x0000000406047291 */ /* 0x001fd2000f8ec0ff */
[----:B------:R-:W0:Y:S01]  /*00a0*/  LDS.U8 R2, [UR4] ;  /* 0x00000004ff027984 */ /* 0x000e220008000000 */
[----:B------:R-:W-:Y:S02]  /*00b0*/  UMOV UR4, 0x400 ;  /* 0x0000040000047882 */ /* 0x000fe40000000000 */
[----:B------:R-:W-:Y:S01]  /*00c0*/  ULEA UR4, UR6, UR4, 0x18 ;  /* 0x0000000406047291 */ /* 0x000fe2000f8ec0ff */
[----:B0-----:R-:W-:-:S13]  /*00d0*/  ISETP.NE.AND P0, PT, R2, RZ, PT ;  /* 0x000000ff0200720c */ /* 0x001fda0003f05270 */
[----:B------:R-:W-:Y:S05]  /*00e0*/  @P0 BRA `(.L_x_1) ;  /* 0x00000000007c0947 */ /* 0x000fea0003800000 */
[----:B------:R-:W-:-:S13]  /*00f0*/  ELECT P0, URZ, PT ;  /* 0x0000000000ff782f */ /* 0x000fda0003800000 */
[----:B------:R-:W-:Y:S05]  /*0100*/  @!P0 BRA `(.L_x_2) ;  /* 0x0000000000848947 */ /* 0x000fea0003800000 */
[----:B------:R-:W-:Y:S01]  /*0110*/  UMOV UR5, 0x2 ;  /* 0x0000000200057882 */ /* 0x000fe20000000000 */
[----:B------:R-:W-:Y:S02]  /*0120*/  IMAD.MOV.U32 R5, RZ, RZ, 0x1 ;  /* 0x00000001ff057424 */ /* 0x000fe400078e00ff */
[----:B------:R-:W-:Y:S02]  /*0130*/  IMAD.MOV.U32 R3, RZ, RZ, 0x3 ;  /* 0x00000003ff037424 */ /* 0x000fe400078e00ff */
[----:B------:R-:W-:Y:S04]  /*0140*/  DEPBAR.LE SB0, 0x36 ;  /* 0x00008d800000791a */ /* 0x000fe80000000000 */
[----:B------:R-:W0:Y:S02]  /*0150*/  UTCATOMSWS.FIND_AND_SET.ALIGN UP1, UR5, UR5 ;  /* 0x00000005000575e3 */ /* 0x000e240008020800 */
[----:B0-----:R-:W-:-:S04]  /*0160*/  PLOP3.LUT P0, PT, PT, PT, UP1, 0x80, 0x8 ;  /* 0x000000000008781c */ /* 0x001fc80003f0f018 */
[----:B------:R-:W-:-:S04]  /*0170*/  SEL R2, RZ, 0xffffffff, !P0 ;  /* 0xffffffffff027807 */ /* 0x000fc80004000000 */
[----:B------:R-:W-:Y:S01]  /*0180*/  ISETP.NE.AND P0, PT, R2, RZ, PT ;  /* 0x000000ff0200720c */ /* 0x000fe20003f05270 */
[----:B------:R-:W-:-:S12]  /*0190*/  IMAD.U32 R2, RZ, RZ, UR5 ;  /* 0x00000005ff027e24 */ /* 0x000fd8000f8e00ff */
[----:B------:R-:W-:Y:S05]  /*01a0*/  @P0 BRA `(.L_x_3) ;  /* 0x0000000000240947 */ /* 0x000fea0003800000 */
.L_x_4:
[----:B------:R-:W-:Y:S05]  /*01b0*/  NANOSLEEP 0x64 ;  /* 0x000000640000795d */ /* 0x000fea0003800000 */
[----:B------:R-:W-:-:S05]  /*01c0*/  UMOV UR5, 0x2 ;  /* 0x0000000200057882 */ /* 0x000fca0000000000 */
[----:B------:R-:W-:Y:S04]  /*01d0*/  DEPBAR.LE SB0, 0x36 ;  /* 0x00008d800000791a */ /* 0x000fe80000000000 */
[----:B------:R-:W0:Y:S02]  /*01e0*/  UTCATOMSWS.FIND_AND_SET.ALIGN UP1, UR5, UR5 ;  /* 0x00000005000575e3 */ /* 0x000e240008020800 */
[----:B0-----:R-:W-:-:S04]  /*01f0*/  PLOP3.LUT P0, PT, PT, PT, UP1, 0x80, 0x8 ;  /* 0x000000000008781c */ /* 0x001fc80003f0f018 */
[----:B------:R-:W-:-:S04]  /*0200*/  SEL R2, RZ, 0xffffffff, !P0 ;  /* 0xffffffffff027807 */ /* 0x000fc80004000000 */
[----:B------:R-:W-:Y:S01]  /*0210*/  ISETP.NE.AND P0, PT, R2, RZ, PT ;  /* 0x000000ff0200720c */ /* 0x000fe20003f05270 */
[----:B------:R-:W-:-:S12]  /*0220*/  IMAD.U32 R2, RZ, RZ, UR5 ;  /* 0x00000005ff027e24 */ /* 0x000fd8000f8e00ff */
[----:B------:R-:W-:Y:S05]  /*0230*/  @!P0 BRA `(.L_x_4) ;  /* 0xfffffffc00dc8947 */ /* 0x000fea000383ffff */
.L_x_3:
[C---:B------:R-:W-:Y:S01]  /*0240*/  VIADD R4, R2.reuse, 0x10 ;  /* 0x0000001002047836 */ /* 0x040fe20000000000 */
[----:B------:R-:W-:Y:S01]  /*0250*/  UMOV UR5, 0x50 ;  /* 0x0000005000057882 */ /* 0x000fe20000000000 */
[----:B------:R-:W-:Y:S01]  /*0260*/  SHF.L.U32 R3, R3, R2, RZ ;  /* 0x0000000203037219 */ /* 0x000fe200000006ff */
[----:B------:R-:W-:Y:S01]  /*0270*/  ULEA UR5, UR6, UR5, 0x18 ;  /* 0x0000000506057291 */ /* 0x000fe2000f8ec0ff */
[----:B------:R-:W-:Y:S01]  /*0280*/  IMAD.SHL.U32 R2, R2, 0x20, RZ ;  /* 0x0000002002027824 */ /* 0x000fe200078e00ff */
[----:B------:R-:W-:-:S04]  /*0290*/  SHF.L.U32 R4, R5, R4, RZ ;  /* 0x0000000405047219 */ /* 0x000fc800000006ff */
[----:B------:R-:W-:-:S05]  /*02a0*/  LOP3.LUT R3, R4, R3, RZ, 0xfc, !PT ;  /* 0x0000000304037212 */ /* 0x000fca00078efcff */
[----:B------:R0:W-:Y:S04]  /*02b0*/  ATOMS.OR RZ, [UR5], R3 ;  /* 0x00000003ffff798c */ /* 0x0001e8000b000005 */
[----:B------:R0:W-:Y:S01]  /*02c0*/  STS [UR4], R2 ;  /* 0x00000002ff007988 */ /* 0x0001e20008000804 */
[----:B------:R-:W-:Y:S05]  /*02d0*/  BRA `(.L_x_2) ;  /* 0x0000000000107947 */ /* 0x000fea0003800000 */
.L_x_1:
[----:B------:R-:W-:-:S05]  /*02e0*/  IMAD.MOV.U32 R2, RZ, RZ, -0x1 ;  /* 0xffffffffff027424 */ /* 0x000fca00078e00ff */
[----:B------:R0:W-:Y:S02]  /*02f0*/  STS [UR4], R2 ;  /* 0x00000002ff007988 */ /* 0x0001e40008000804 */
[----:B0-----:R-:W-:-:S07]  /*0300*/  MOV R2, 0x320 ;  /* 0x0000032000027802 */ /* 0x001fce0000000f00 */
[----:B------:R-:W-:Y:S05]  /*0310*/  CALL.REL.NOINC `($__internal_1_$__cuda_sm10x_tcgen05_guardrail_trap_phase_invalid_during_alloc) ;  /* 0x00000074009c7944 */ /* 0x000fea0003c00000 */
.L_x_2:
[----:B------:R-:W-:Y:S05]  /*0320*/  WARPSYNC.ALL ;  /* 0x0000000000007948 */ /* 0x000fea0003800000 */
[----:B------:R-:W-:Y:S01]  /*0330*/  NOP ;  /* 0x0000000000007918 */ /* 0x000fe20000000000 */
.L_x_0:
[----:B------:R-:W1:Y:S01]  /*0340*/  LDC.64 R16, c[0x0][0x398] ;  /* 0x0000e600ff107b82 */ /* 0x000e620000000a00 */
[----:B------:R-:W2:Y:S01]  /*0350*/  S2R R7, SR_CTAID.X ;  /* 0x0000000000077919 */ /* 0x000ea20000002500 */
[----:B------:R-:W-:Y:S01]  /*0360*/  UMOV UR13, 0x400 ;  /* 0x00000400000d7882 */ /* 0x000fe20000000000 */
[----:B------:R-:W3:Y:S01]  /*0370*/  LDCU UR4, c[0x0][0x3a4] ;  /* 0x00007480ff0477ac */ /* 0x000ee20008000800 */
[----:B------:R-:W-:Y:S02]  /*0380*/  LOP3.LUT R67, R0, 0x7f, RZ, 0xc0, !PT ;  /* 0x0000007f00437812 */ /* 0x000fe400078ec0ff */
[----:B------:R-:W-:Y:S01]  /*0390*/  PRMT R246, RZ, 0x7610, R246 ;  /* 0x00007610fff67816 */ /* 0x000fe200000000f6 */
[----:B------:R-:W4:Y:S01]  /*03a0*/  LDCU.128 UR8, c[0x0][0x380] ;  /* 0x00007000ff0877ac */ /* 0x000f220008000c00 */
[----:B------:R-:W5:Y:S01]  /*03b0*/  S2UR UR5, SR_CgaCtaId ;  /* 0x00000000000579c3 */ /* 0x000f620000008800 */
[----:B------:R-:W0:Y:S01]  /*03c0*/  LDCU UR29, c[0x0][0x3a0] ;  /* 0x00007400ff1d77ac */ /* 0x000e220008000800 */
[----:B------:R-:W-:-:S06]  /*03d0*/  UMOV UR6, 0x1 ;  /* 0x0000000100067882 */ /* 0x000fcc0000000000 */
[----:B------:R-:W3:Y:S01]  /*03e0*/  LDC.64 R126, c[0x0][0x3a8] ;  /* 0x0000ea00ff7e7b82 */ /* 0x000ee20000000a00 */
[----:B01----:R-:W-:Y:S01]  /*03f0*/  VIADD R2, R17, 0x3f ;  /* 0x0000003f11027836 */ /* 0x003fe20000000000 */
[----:B------:R-:W-:Y:S02]  /*0400*/  IABS R19, R16 ;  /* 0x0000001000137213 */ /* 0x000fe40000000000 */
[-C--:B------:R-:W-:Y:S02]  /*0410*/  IABS R15, R17.reuse ;  /* 0x00000011000f7213 */ /* 0x080fe40000000000 */
[----:B------:R-:W-:Y:S01]  /*0420*/  SHF.R.S32.HI R3, RZ, 0x1f, R2 ;  /* 0x0000001fff037819 */ /* 0x000fe20000011402 */
[----:B------:R-:W-:Y:S01]  /*0430*/  UIADD3 UR31, UPT, UPT, UR29, 0x3f, URZ ;  /* 0x0000003f1d1f7890 */ /* 0x000fe2000fffe0ff */
[----:B------:R-:W-:Y:S01]  /*0440*/  LOP3.LUT R168, RZ, R17, RZ, 0x33, !PT ;  /* 0x00000011ffa87212 */ /* 0x000fe200078e33ff */
[----:B-----5:R-:W-:Y:S01]  /*0450*/  ULEA UR13, UR5, UR13, 0x18 ;  /* 0x0000000d050d7291 */ /* 0x020fe2000f8ec0ff */
[----:B------:R-:W-:Y:S01]  /*0460*/  LEA.HI R3, R3, R2, RZ, 0x6 ;  /* 0x0000000203037211 */ /* 0x000fe200078f30ff */
[----:B------:R-:W-:Y:S01]  /*0470*/  UISETP.GT.AND UP1, UPT, UR31, 0x3f, UPT ;  /* 0x0000003f1f00788c */ /* 0x000fe2000bf24270 */
[----:B--2---:R-:W-:Y:S01]  /*0480*/  IABS R8, R7 ;  /* 0x0000000700087213 */ /* 0x004fe20000000000 */
[----:B------:R-:W-:Y:S01]  /*0490*/  UIADD3 UR15, UPT, UPT, UR13, 0x4000, URZ ;  /* 0x000040000d0f7890 */ /* 0x000fe2000fffe0ff */
[----:B------:R-:W-:-:S05]  /*04a0*/  SHF.R.S32.HI R3, RZ, 0x6, R3 ;  /* 0x00000006ff037819 */ /* 0x000fca0000011403 */
[----:B------:R-:W-:-:S05]  /*04b0*/  IMAD.SHL.U32 R4, R3, 0x4, RZ ;  /* 0x0000000403047824 */ /* 0x000fca00078e00ff */
[-C--:B------:R-:W-:Y:S02]  /*04c0*/  IABS R9, R4.reuse ;  /* 0x0000000400097213 */ /* 0x080fe40000000000 */
[----:B------:R-:W-:Y:S02]  /*04d0*/  IABS R10, R4 ;  /* 0x00000004000a7213 */ /* 0x000fe40000000000 */
[----:B------:R-:W0:Y:S08]  /*04e0*/  I2F.RP R5, R9 ;  /* 0x0000000900057306 */ /* 0x000e300000209400 */
[----:B0-----:R-:W0:Y:S02]  /*04f0*/  MUFU.RCP R5, R5 ;  /* 0x0000000500057308 */ /* 0x001e240000001000 */
[----:B0-----:R-:W-:-:S02]  /*0500*/  VIADD R2, R5, 0xffffffe ;  /* 0x0ffffffe05027836 */ /* 0x001fc40000000000 */
[----:B------:R-:W-:-:S04]  /*0510*/  IMAD.MOV R5, RZ, RZ, -R10 ;  /* 0x000000ffff057224 */ /* 0x000fc800078e0a0a */
[----:B------:R0:W1:Y:S02]  /*0520*/  F2I.FTZ.U32.TRUNC.NTZ R3, R2 ;  /* 0x0000000200037305 */ /* 0x000064000021f000 */
[----:B0-----:R-:W-:Y:S02]  /*0530*/  IMAD.MOV.U32 R2, RZ, RZ, RZ ;  /* 0x000000ffff027224 */ /* 0x001fe400078e00ff */
[----:B-1----:R-:W-:-:S04]  /*0540*/  IMAD.MOV R6, RZ, RZ, -R3 ;  /* 0x000000ffff067224 */ /* 0x002fc800078e0a03 */
[----:B------:R-:W-:Y:S02]  /*0550*/  IMAD R11, R6, R9, RZ ;  /* 0x00000009060b7224 */ /* 0x000fe400078e02ff */
[----:B------:R-:W-:Y:S02]  /*0560*/  IMAD.MOV.U32 R6, RZ, RZ, R8 ;  /* 0x000000ffff067224 */ /* 0x000fe400078e0008 */
[----:B------:R-:W-:-:S06]  /*0570*/  IMAD.HI.U32 R3, R3, R11, R2 ;  /* 0x0000000b03037227 */ /* 0x000fcc00078e0002 */
[----:B------:R-:W-:-:S04]  /*0580*/  IMAD.HI.U32 R3, R3, R6, RZ ;  /* 0x0000000603037227 */ /* 0x000fc800078e00ff */
[----:B------:R-:W-:Y:S01]  /*0590*/  IMAD R2, R3, R5, R6 ;  /* 0x0000000503027224 */ /* 0x000fe200078e0206 */
[----:B------:R-:W-:Y:S04]  /*05a0*/  BAR.SYNC.DEFER_BLOCKING 0x0 ;  /* 0x0000000000007b1d */ /* 0x000fe80000010000 */
[----:B------:R-:W-:-:S13]  /*05b0*/  ISETP.GT.U32.AND P1, PT, R9, R2, PT ;  /* 0x000000020900720c */ /* 0x000fda0003f24070 */
[----:B------:R-:W-:Y:S02]  /*05c0*/  @!P1 IMAD.IADD R2, R2, 0x1, -R9 ;  /* 0x0000000102029824 */ /* 0x000fe400078e0a09 */
[----:B------:R-:W-:Y:S01]  /*05d0*/  @!P1 VIADD R3, R3, 0x1 ;  /* 0x0000000103039836 */ /* 0x000fe20000000000 */
[----:B------:R-:W-:Y:S02]  /*05e0*/  ISETP.NE.AND P1, PT, R4, RZ, PT ;  /* 0x000000ff0400720c */ /* 0x000fe40003f25270 */
[----:B------:R-:W-:Y:S02]  /*05f0*/  ISETP.GE.U32.AND P0, PT, R2, R9, PT ;  /* 0x000000090200720c */ /* 0x000fe40003f06070 */
[----:B------:R-:W-:-:S04]  /*0600*/  LOP3.LUT R2, R7, R4, RZ, 0x3c, !PT ;  /* 0x0000000407027212 */ /* 0x000fc800078e3cff */
[----:B------:R-:W-:Y:S01]  /*0610*/  ISETP.GE.AND P2, PT, R2, RZ, PT ;  /* 0x000000ff0200720c */ /* 0x000fe20003f46270 */
[----:B------:R-:W-:-:S06]  /*0620*/  VIADD R2, R16, 0x3f ;  /* 0x0000003f10027836 */ /* 0x000fcc0000000000 */
[----:B------:R-:W-:-:S04]  /*0630*/  @P0 VIADD R3, R3, 0x1 ;  /* 0x0000000103030836 */ /* 0x000fc80000000000 */
[----:B------:R-:W-:Y:S01]  /*0640*/  IMAD.MOV.U32 R5, RZ, RZ, R3 ;  /* 0x000000ffff057224 */ /* 0x000fe200078e0003 */
[----:B------:R-:W-:-:S03]  /*0650*/  SHF.R.S32.HI R3, RZ, 0x1f, R2 ;  /* 0x0000001fff037819 */ /* 0x000fc60000011402 */
[----:B------:R-:W-:Y:S01]  /*0660*/  @!P2 IMAD.MOV R5, RZ, RZ, -R5 ;  /* 0x000000ffff05a224 */ /* 0x000fe200078e0a05 */
[----:B------:R-:W-:Y:S02]  /*0670*/  @!P1 LOP3.LUT R5, RZ, R4, RZ, 0x33, !PT ;  /* 0x00000004ff059212 */ /* 0x000fe400078e33ff */
[----:B------:R-:W-:-:S03]  /*0680*/  LEA.HI R3, R3, R2, RZ, 0x6 ;  /* 0x0000000203037211 */ /* 0x000fc600078f30ff */
[----:B------:R-:W-:Y:S02]  /*0690*/  IMAD.SHL.U32 R59, R5, 0x4, RZ ;  /* 0x00000004053b7824 */ /* 0x000fe400078e00ff */
[----:B------:R-:W-:-:S03]  /*06a0*/  IMAD.MOV R5, RZ, RZ, -R5 ;  /* 0x000000ffff057224 */ /* 0x000fc600078e0a05 */
[----:B------:R-:W-:Y:S01]  /*06b0*/  LEA.HI.SX32 R3, R3, -R59, 0x1a ;  /* 0x8000003b03037211 */ /* 0x000fe200078fd2ff */
[----:B------:R-:W-:Y:S02]  /*06c0*/  IMAD R14, R4, R5, R7 ;  /* 0x00000005040e7224 */ /* 0x000fe400078e0207 */
[----:B------:R-:W0:Y:S01]  /*06d0*/  I2F.RP R7, R15 ;  /* 0x0000000f00077306 */ /* 0x000e220000209400 */
[----:B------:R-:W-:Y:S02]  /*06e0*/  VIMNMX R11, PT, PT, R3, 0x4, PT ;  /* 0x00000004030b7848 */ /* 0x000fe40003fe0100 */
[----:B------:R-:W-:Y:S02]  /*06f0*/  IABS R4, R14 ;  /* 0x0000000e00047213 */ /* 0x000fe40000000000 */
[----:B------:R-:W-:-:S04]  /*0700*/  IABS R10, R11 ;  /* 0x0000000b000a7213 */ /* 0x000fc80000000000 */
[----:B------:R-:W1:Y:S08]  /*0710*/  I2F.RP R6, R10 ;  /* 0x0000000a00067306 */ /* 0x000e700000209400 */
[----:B0-----:R-:W0:Y:S08]  /*0720*/  MUFU.RCP R7, R7 ;  /* 0x0000000700077308 */ /* 0x001e300000001000 */
[----:B-1----:R-:W1:Y:S01]  /*0730*/  MUFU.RCP R6, R6 ;  /* 0x0000000600067308 */ /* 0x002e620000001000 */
[----:B0-----:R-:W-:-:S02]  /*0740*/  VIADD R8, R7, 0xffffffe ;  /* 0x0ffffffe07087836 */ /* 0x001fc40000000000 */
[----:B-1----:R-:W-:Y:S01]  /*0750*/  VIADD R2, R6, 0xffffffe ;  /* 0x0ffffffe06027836 */ /* 0x002fe20000000000 */
[----:B------:R-:W-:-:S04]  /*0760*/  IABS R6, R11 ;  /* 0x0000000b00067213 */ /* 0x000fc80000000000 */
[----:B------:R0:W1:Y:S02]  /*0770*/  F2I.FTZ.U32.TRUNC.NTZ R3, R2 ;  /* 0x0000000200037305 */ /* 0x000064000021f000 */
[----:B0-----:R-:W-:Y:S02]  /*0780*/  IMAD.MOV.U32 R2, RZ, RZ, RZ ;  /* 0x000000ffff027224 */ /* 0x001fe400078e00ff */
[----:B-1----:R-:W-:-:S04]  /*0790*/  IMAD.MOV R9, RZ, RZ, -R3 ;  /* 0x000000ffff097224 */ /* 0x002fc800078e0a03 */
[----:B------:R-:W-:-:S04]  /*07a0*/  IMAD R5, R9, R10, RZ ;  /* 0x0000000a09057224 */ /* 0x000fc800078e02ff */
[----:B------:R-:W-:Y:S02]  /*07b0*/  IMAD.HI.U32 R2, R3, R5, R2 ;  /* 0x0000000503027227 */ /* 0x000fe400078e0002 */
[----:B------:R-:W0:Y:S02]  /*07c0*/  I2F.RP R5, R19 ;  /* 0x0000001300057306 */ /* 0x000e240000209400 */
[----:B------:R-:W-:Y:S02]  /*07d0*/  IMAD.MOV.U32 R3, RZ, RZ, R4 ;  /* 0x000000ffff037224 */ /* 0x000fe400078e0004 */
[----:B------:R-:W-:Y:S02]  /*07e0*/  IMAD.MOV R4, RZ, RZ, -R6 ;  /* 0x000000ffff047224 */ /* 0x000fe400078e0a06 */
[----:B------:R-:W-:-:S04]  /*07f0*/  IMAD.HI.U32 R2, R2, R3, RZ ;  /* 0x0000000302027227 */ /* 0x000fc800078e00ff */
[----:B------:R-:W-:Y:S01]  /*0800*/  IMAD R3, R2, R4, R3 ;  /* 0x0000000402037224 */ /* 0x000fe200078e0203 */
[----:B------:R-:W-:-:S04]  /*0810*/  LOP3.LUT R4, R14, R11, RZ, 0x3c, !PT ;  /* 0x0000000b0e047212 */ /* 0x000fc800078e3cff */
[----:B------:R-:W-:Y:S01]  /*0820*/  ISETP.GT.U32.AND P1, PT, R10, R3, PT ;  /* 0x000000030a00720c */ /* 0x000fe20003f24070 */
[----:B0-----:R-:W0:Y:S01]  /*0830*/  MUFU.RCP R5, R5 ;  /* 0x0000000500057308 */ /* 0x001e220000001000 */
[----:B------:R-:W-:-:S11]  /*0840*/  ISETP.GE.AND P2, PT, R4, RZ, PT ;  /* 0x000000ff0400720c */ /* 0x000fd60003f46270 */
[----:B------:R-:W-:Y:S02]  /*0850*/  @!P1 IMAD.IADD R3, R3, 0x1, -R10 ;  /* 0x0000000103039824 */ /* 0x000fe400078e0a0a */
[----:B------:R-:W-:Y:S01]  /*0860*/  @!P1 VIADD R2, R2, 0x1 ;  /* 0x0000000102029836 */ /* 0x000fe20000000000 */
[----:B------:R-:W-:Y:S02]  /*0870*/  ISETP.NE.AND P1, PT, R11, RZ, PT ;  /* 0x000000ff0b00720c */ /* 0x000fe40003f25270 */
[----:B------:R-:W-:Y:S01]  /*0880*/  ISETP.GE.U32.AND P0, PT, R3, R10, PT ;  /* 0x0000000a0300720c */ /* 0x000fe20003f06070 */
[----:B0-----:R-:W-:Y:S01]  /*0890*/  VIADD R6, R5, 0xffffffe ;  /* 0x0ffffffe05067836 */ /* 0x001fe20000000000 */
[----:B------:R-:W0:Y:S01]  /*08a0*/  F2I.FTZ.U32.TRUNC.NTZ R3, R8 ;  /* 0x0000000800037305 */ /* 0x000e22000021f000 */
[----:B------:R-:W-:-:S04]  /*08b0*/  SHF.R.U32.HI R5, RZ, 0x6, R0 ;  /* 0x00000006ff057819 */ /* 0x000fc80000011600 */
[----:B------:R-:W-:-:S03]  /*08c0*/  SGXT.U32 R5, R5, 0x1 ;  /* 0x000000010505781a */ /* 0x000fc60000000000 */
[----:B------:R-:W1:Y:S03]  /*08d0*/  F2I.FTZ.U32.TRUNC.NTZ R7, R6 ;  /* 0x0000000600077305 */ /* 0x000e66000021f000 */
[----:B------:R-:W-:-:S04]  /*08e0*/  @P0 VIADD R2, R2, 0x1 ;  /* 0x0000000102020836 */ /* 0x000fc80000000000 */
[----:B------:R-:W-:Y:S02]  /*08f0*/  IMAD.MOV.U32 R4, RZ, RZ, R2 ;  /* 0x000000ffff047224 */ /* 0x000fe400078e0002 */
[----:B0-----:R-:W-:Y:S02]  /*0900*/  IMAD.MOV R2, RZ, RZ, -R3 ;  /* 0x000000ffff027224 */ /* 0x001fe400078e0a03 */
[----:B------:R-:W-:Y:S01]  /*0910*/  @!P2 IMAD.MOV R4, RZ, RZ, -R4 ;  /* 0x000000ffff04a224 */ /* 0x000fe200078e0a04 */
[----:B------:R-:W-:Y:S01]  /*0920*/  @!P1 LOP3.LUT R4, RZ, R11, RZ, 0x33, !PT ;  /* 0x0000000bff049212 */ /* 0x000fe200078e33ff */
[----:B------:R-:W-:Y:S02]  /*0930*/  IMAD R9, R2, R15, RZ ;  /* 0x0000000f02097224 */ /* 0x000fe400078e02ff */
[----:B-1----:R-:W-:Y:S02]  /*0940*/  IMAD.MOV R6, RZ, RZ, -R7 ;  /* 0x000000ffff067224 */ /* 0x002fe400078e0a07 */
[----:B------:R-:W-:-:S02]  /*0950*/  IMAD.SHL.U32 R66, R4, 0x40, RZ ;  /* 0x0000004004427824 */ /* 0x000fc400078e00ff */
[----:B------:R-:W-:Y:S02]  /*0960*/  IMAD.MOV R4, RZ, RZ, -R4 ;  /* 0x000000ffff047224 */ /* 0x000fe400078e0a04 */
[----:B------:R-:W-:Y:S01]  /*0970*/  IMAD.MOV.U32 R2, RZ, RZ, RZ ;  /* 0x000000ffff027224 */ /* 0x000fe200078e00ff */
[C-C-:B------:R-:W-:Y:S01]  /*0980*/  LOP3.LUT R37, R66.reuse, 0x6, R5.reuse, 0xfe, !PT ;  /* 0x0000000642257812 */ /* 0x140fe200078efe05 */
[----:B------:R-:W-:Y:S01]  /*0990*/  IMAD R4, R11, R4, R14 ;  /* 0x000000040b047224 */ /* 0x000fe200078e020e */
[--C-:B------:R-:W-:Y:S01]  /*09a0*/  LOP3.LUT R36, R66, 0x4, R5.reuse, 0xfe, !PT ;  /* 0x0000000442247812 */ /* 0x100fe200078efe05 */
[----:B------:R-:W-:Y:S01]  /*09b0*/  IMAD.MOV.U32 R14, RZ, RZ, R6 ;  /* 0x000000ffff0e7224 */ /* 0x000fe200078e0006 */
[----:B------:R-:W-:Y:S01]  /*09c0*/  IABS R175, R37 ;  /* 0x0000002500af7213 */ /* 0x000fe20000000000 */
[----:B------:R-:W-:Y:S01]  /*09d0*/  IMAD.MOV.U32 R6, RZ, RZ, RZ ;  /* 0x000000ffff067224 */ /* 0x000fe200078e00ff */
[----:B------:R-:W-:Y:S01]  /*09e0*/  IABS R173, R36 ;  /* 0x0000002400ad7213 */ /* 0x000fe20000000000 */
[----:B------:R-:W-:Y:S01]  /*09f0*/  IMAD R13, R14, R19, RZ ;  /* 0x000000130e0d7224 */ /* 0x000fe200078e02ff */
[C---:B------:R-:W-:Y:S01]  /*0a00*/  LOP3.LUT R39, R66.reuse, 0xa, R5, 0xfe, !PT ;  /* 0x0000000a42277812 */ /* 0x040fe200078efe05 */
[----:B------:R-:W-:Y:S01]  /*0a10*/  IMAD.HI.U32 R8, R3, R9, R2 ;  /* 0x0000000903087227 */ /* 0x000fe200078e0002 */
[----:B------:R-:W-:-:S02]  /*0a20*/  LOP3.LUT R3, R66, 0x2, R5, 0xfe, !PT ;  /* 0x0000000242037812 */ /* 0x000fc400078efe05 */
[----:B------:R-:W-:Y:S01]  /*0a30*/  LOP3.LUT R42, R66, 0x10, R5, 0xfe, !PT ;  /* 0x00000010422a7812 */ /* 0x000fe200078efe05 */
[----:B------:R-:W-:Y:S01]  /*0a40*/  IMAD.HI.U32 R6, R7, R13, R6 ;  /* 0x0000000d07067227 */ /* 0x000fe200078e0006 */
[----:B------:R-:W-:Y:S02]  /*0a50*/  LEA.HI R7, R0, 0xe, RZ, 0x1a ;  /* 0x0000000e00077811 */ /* 0x000fe400078fd0ff */
[----:B------:R-:W-:Y:S01]  /*0a60*/  IABS R115, R3 ;  /* 0x0000000300737213 */ /* 0x000fe20000000000 */
[----:B------:R-:W-:Y:S01]  /*0a70*/  IMAD.IADD R59, R59, 0x1, R4 ;  /* 0x000000013b3b7824 */ /* 0x000fe200078e0204 */
[----:B------:R-:W-:Y:S01]  /*0a80*/  IABS R132, R39 ;  /* 0x0000002700847213 */ /* 0x000fe20000000000 */
[----:B------:R-:W-:Y:S01]  /*0a90*/  IMAD.IADD R41, R7, 0x1, R66 ;  /* 0x0000000107297824 */ /* 0x000fe200078e0242 */
[----:B------:R-:W-:Y:S01]  /*0aa0*/  IABS R70, R42 ;  /* 0x0000002a00467213 */ /* 0x000fe20000000000 */
[----:B------:R-:W-:Y:S01]  /*0ab0*/  IMAD.HI.U32 R4, R8, R175, RZ ;  /* 0x000000af08047227 */ /* 0x000fe200078e00ff */
[----:B------:R-:W-:-:S02]  /*0ac0*/  LOP3.LUT R46, R66, 0x18, R5, 0xfe, !PT ;  /* 0x00000018422e7812 */ /* 0x000fc400078efe05 */
[----:B------:R-:W-:Y:S01]  /*0ad0*/  IABS R179, R41 ;  /* 0x0000002900b37213 */ /* 0x000fe20000000000 */
[----:B------:R-:W-:Y:S01]  /*0ae0*/  IMAD.HI.U32 R10, R8, R115, RZ ;  /* 0x00000073080a7227 */ /* 0x000fe200078e00ff */
[--C-:B------:R-:W-:Y:S02]  /*0af0*/  LOP3.LUT R44, R66, 0x14, R5.reuse, 0xfe, !PT ;  /* 0x00000014422c7812 */ /* 0x100fe400078efe05 */
[----:B------:R-:W-:Y:S01]  /*0b00*/  IABS R78, R46 ;  /* 0x0000002e004e7213 */ /* 0x000fe20000000000 */
[----:B------:R-:W-:Y:S01]  /*0b10*/  IMAD.HI.U32 R11, R8, R173, RZ ;  /* 0x000000ad080b7227 */ /* 0x000fe200078e00ff */
[----:B------:R-:W-:Y:S02]  /*0b20*/  IABS R181, R44 ;  /* 0x0000002c00b57213 */ /* 0x000fe40000000000 */
[C-C-:B------:R-:W-:Y:S01]  /*0b30*/  LOP3.LUT R47, R66.reuse, 0x1a, R5.reuse, 0xfe, !PT ;  /* 0x0000001a422f7812 */ /* 0x140fe200078efe05 */
[----:B------:R-:W-:Y:S01]  /*0b40*/  IMAD.MOV R4, RZ, RZ, -R4 ;  /* 0x000000ffff047224 */ /* 0x000fe200078e0a04 */
[C---:B------:R-:W-:Y:S01]  /*0b50*/  LOP3.LUT R50, R66.reuse, 0x20, R5, 0xfe, !PT ;  /* 0x0000002042327812 */ /* 0x040fe200078efe05 */
[----:B------:R-:W-:Y:S01]  /*0b60*/  IMAD.MOV R14, RZ, RZ, -R10 ;  /* 0x000000ffff0e7224 */ /* 0x000fe200078e0a0a */
[----:B------:R-:W-:Y:S01]  /*0b70*/  IABS R141, R47 ;  /* 0x0000002f008d7213 */ /* 0x000fe20000000000 */
[----:B------:R-:W-:Y:S01]  /*0b80*/  IMAD.MOV R18, RZ, RZ, -R11 ;  /* 0x000000ffff127224 */ /* 0x000fe200078e0a0b */
[----:B------:R-:W-:Y:S01]  /*0b90*/  LOP3.LUT R51, R66, 0x22, R5, 0xfe, !PT ;  /* 0x0000002242337812 */ /* 0x000fe200078efe05 */
[----:B------:R-:W-:Y:S01]  /*0ba0*/  IMAD.HI.U32 R13, R8, R179, RZ ;  /* 0x000000b3080d7227 */ /* 0x000fe200078e00ff */
[----:B------:R-:W-:-:S02]  /*0bb0*/  IABS R86, R50 ;  /* 0x0000003200567213 */ /* 0x000fc40000000000 */
[----:B------:R-:W-:Y:S01]  /*0bc0*/  IABS R156, R51 ;  /* 0x00000033009c7213 */ /* 0x000fe20000000000 */
[C---:B------:R-:W-:Y:S01]  /*0bd0*/  IMAD R175, R15.reuse, R4, R175 ;  /* 0x000000040faf7224 */ /* 0x040fe200078e02af */
[--C-:B------:R-:W-:Y:S01]  /*0be0*/  LOP3.LUT R52, R66, 0x24, R5.reuse, 0xfe, !PT ;  /* 0x0000002442347812 */ /* 0x100fe200078efe05 */
[----:B------:R-:W-:Y:S01]  /*0bf0*/  IMAD.HI.U32 R11, R8, R132, RZ ;  /* 0x00000084080b7227 */ /* 0x000fe200078e00ff */
[--C-:B------:R-:W-:Y:S02]  /*0c00*/  LOP3.LUT R54, R66, 0x28, R5.reuse, 0xfe, !PT ;  /* 0x0000002842367812 */ /* 0x100fe400078efe05 */
[----:B------:R-:W-:Y:S01]  /*0c10*/  IABS R160, R52 ;  /* 0x0000003400a07213 */ /* 0x000fe20000000000 */
[----:B------:R-:W-:Y:S01]  /*0c20*/  IMAD.HI.U32 R4, R8, R70, RZ ;  /* 0x0000004608047227 */ /* 0x000fe200078e00ff */
[----:B------:R-:W-:Y:S02]  /*0c30*/  IABS R94, R54 ;  /* 0x00000036005e7213 */ /* 0x000fe40000000000 */
[C---:B------:R-:W-:Y:S01]  /*0c40*/  LOP3.LUT R48, R66.reuse, 0x1c, R5, 0xfe, !PT ;  /* 0x0000001c42307812 */ /* 0x040fe200078efe05 */
[----:B------:R-:W-:Y:S01]  /*0c50*/  IMAD R115, R15, R14, R115 ;  /* 0x0000000e0f737224 */ /* 0x000fe200078e0273 */
[C---:B------:R-:W-:Y:S01]  /*0c60*/  LOP3.LUT R53, R66.reuse, 0x26, R5, 0xfe, !PT ;  /* 0x0000002642357812 */ /* 0x040fe200078efe05 */
[----:B------:R-:W-:Y:S01]  /*0c70*/  IMAD.MOV R14, RZ, RZ, -R13 ;  /* 0x000000ffff0e7224 */ /* 0x000fe200078e0a0d */
[----:B------:R-:W-:Y:S01]  /*0c80*/  IABS R163, R48 ;  /* 0x0000003000a37213 */ /* 0x000fe20000000000 */
[----:B------:R-:W-:Y:S01]  /*0c90*/  IMAD.MOV R11, RZ, RZ, -R11 ;  /* 0x000000ffff0b7224 */ /* 0x000fe200078e0a0b */
[----:B------:R-:W-:Y:S01]  /*0ca0*/  IABS R161, R53 ;  /* 0x0000003500a17213 */ /* 0x000fe20000000000 */
[----:B------:R-:W-:Y:S01]  /*0cb0*/  IMAD.MOV R13, RZ, RZ, -R4 ;  /* 0x000000ffff0d7224 */ /* 0x000fe200078e0a04 */
[----:B------:R-:W-:Y:S01]  /*0cc0*/  LOP3.LUT R2, R66, R5, RZ, 0xfc, !PT ;  /* 0x0000000542027212 */ /* 0x000fe200078efcff */
[----:B------:R-:W-:Y:S01]  /*0cd0*/  IMAD.HI.U32 R4, R8, R78, RZ ;  /* 0x0000004e08047227 */ /* 0x000fe200078e00ff */
[----:B------:R-:W-:-:S02]  /*0ce0*/  LOP3.LUT R38, R66, 0x8, R5, 0xfe, !PT ;  /* 0x0000000842267812 */ /* 0x000fc400078efe05 */
[----:B------:R-:W-:Y:S01]  /*0cf0*/  IABS R12, R2 ;  /* 0x00000002000c7213 */ /* 0x000fe20000000000 */
[C---:B------:R-:W-:Y:S01]  /*0d00*/  IMAD R132, R15.reuse, R11, R132 ;  /* 0x0000000b0f847224 */ /* 0x040fe200078e0284 */
[----:B------:R-:W-:Y:S01]  /*0d10*/  IABS R30, R38 ;  /* 0x00000026001e7213 */ /* 0x000fe20000000000 */
[----:B------:R-:W-:Y:S01]  /*0d20*/  IMAD.HI.U32 R11, R8, R181, RZ ;  /* 0x000000b5080b7227 */ /* 0x000fe200078e00ff */
[C-C-:B------:R-:W-:Y:S02]  /*0d30*/  LOP3.LUT R40, R66.reuse, 0xc, R5.reuse, 0xfe, !PT ;  /* 0x0000000c42287812 */ /* 0x140fe400078efe05 */
[----:B------:R-:W-:Y:S01]  /*0d40*/  LOP3.LUT R43, R66, 0x12, R5, 0xfe, !PT ;  /* 0x00000012422b7812 */ /* 0x000fe200078efe05 */
[----:B------:R-:W-:Y:S01]  /*0d50*/  IMAD.MOV R4, RZ, RZ, -R4 ;  /* 0x000000ffff047224 */ /* 0x000fe200078e0a04 */
[----:B------:R-:W-:Y:S01]  /*0d60*/  IABS R177, R40 ;  /* 0x0000002800b17213 */ /* 0x000fe20000000000 */
[C---:B------:R-:W-:Y:S01]  /*0d70*/  IMAD R179, R15.reuse, R14, R179 ;  /* 0x0000000e0fb37224 */ /* 0x040fe200078e02b3 */
[C---:B------:R-:W-:Y:S01]  /*0d80*/  ISETP.GT.U32.AND P4, PT, R15.reuse, R115, PT ;  /* 0x000000730f00720c */ /* 0x040fe20003f84070 */
[----:B------:R-:W-:Y:S01]  /*0d90*/  IMAD.MOV R14, RZ, RZ, -R11 ;  /* 0x000000ffff0e7224 */ /* 0x000fe200078e0a0b */
[----:B------:R-:W-:Y:S01]  /*0da0*/  IABS R138, R43 ;  /* 0x0000002b008a7213 */ /* 0x000fe20000000000 */
[C---:B------:R-:W-:Y:S01]  /*0db0*/  IMAD R78, R15.reuse, R4, R78 ;  /* 0x000000040f4e7224 */ /* 0x040fe200078e024e */
[----:B------:R-:W-:Y:S01]  /*0dc0*/  ISETP.GT.U32.AND P3, PT, R15, R175, PT ;  /* 0x000000af0f00720c */ /* 0x000fe20003f64070 */
[----:B------:R-:W-:Y:S01]  /*0dd0*/  IMAD.HI.U32 R4, R8, R141, RZ ;  /* 0x0000008d08047227 */ /* 0x000fe200078e00ff */
[----:B------:R-:W-:-:S02]  /*0de0*/  LOP3.LUT R45, R66, 0x16, R5, 0xfe, !PT ;  /* 0x00000016422d7812 */ /* 0x000fc400078efe05 */
[----:B------:R-:W-:Y:S01]  /*0df0*/  LOP3.LUT R56, R66, 0x2c, R5, 0xfe, !PT ;  /* 0x0000002c42387812 */ /* 0x000fe200078efe05 */
[C---:B------:R-:W-:Y:S01]  /*0e00*/  IMAD R181, R15.reuse, R14, R181 ;  /* 0x0000000e0fb57224 */ /* 0x040fe200078e02b5 */
[----:B------:R-:W-:Y:S01]  /*0e10*/  IABS R183, R45 ;  /* 0x0000002d00b77213 */ /* 0x000fe20000000000 */
[----:B------:R-:W-:Y:S01]  /*0e20*/  IMAD.MOV R14, RZ, RZ, -R4 ;  /* 0x000000ffff0e7224 */ /* 0x000fe200078e0a04 */
[----:B------:R-:W-:Y:S01]  /*0e30*/  IABS R164, R56 ;  /* 0x0000003800a47213 */ /* 0x000fe20000000000 */
[----:B------:R-:W-:Y:S01]  /*0e40*/  IMAD.HI.U32 R4, R8, R86, RZ ;  /* 0x0000005608047227 */ /* 0x000fe200078e00ff */
[C-C-:B------:R-:W-:Y:S02]  /*0e50*/  LOP3.LUT R55, R66.reuse, 0x2a, R5.reuse, 0xfe, !PT ;  /* 0x0000002a42377812 */ /* 0x140fe400078efe05 */
[----:B------:R-:W-:Y:S01]  /*0e60*/  LOP3.LUT R58, R66, 0x30, R5, 0xfe, !PT ;  /* 0x00000030423a7812 */ /* 0x000fe200078efe05 */
[----:B------:R-:W-:Y:S01]  /*0e70*/  IMAD R70, R15, R13, R70 ;  /* 0x0000000d0f467224 */ /* 0x000fe200078e0246 */
[----:B------:R-:W-:Y:S01]  /*0e80*/  IABS R125, R55 ;  /* 0x00000037007d7213 */ /* 0x000fe20000000000 */
[----:B------:R-:W-:Y:S01]  /*0e90*/  IMAD.HI.U32 R13, R8, R156, RZ ;  /* 0x0000009c080d7227 */ /* 0x000fe200078e00ff */
[----:B------:R-:W-:-:S02]  /*0ea0*/  IABS R102, R58 ;  /* 0x0000003a00667213 */ /* 0x000fc40000000000 */
[C-C-:B------:R-:W-:Y:S01]  /*0eb0*/  LOP3.LUT R61, R66.reuse, 0x34, R5.reuse, 0xfe, !PT ;  /* 0x00000034423d7812 */ /* 0x140fe200078efe05 */
[----:B------:R-:W-:Y:S01]  /*0ec0*/  IMAD.MOV R4, RZ, RZ, -R4 ;  /* 0x000000ffff047224 */ /* 0x000fe200078e0a04 */
[----:B------:R-:W-:Y:S01]  /*0ed0*/  LOP3.LUT R60, R66, 0x32, R5, 0xfe, !PT ;  /* 0x00000032423c7812 */ /* 0x000fe200078efe05 */
[----:B------:R-:W-:Y:S01]  /*0ee0*/  IMAD.MOV R13, RZ, RZ, -R13 ;  /* 0x000000ffff0d7224 */ /* 0x000fe200078e0a0d */
[----:B------:R-:W-:Y:S01]  /*0ef0*/  IABS R166, R61 ;  /* 0x0000003d00a67213 */ /* 0x000fe20000000000 */
[C---:B------:R-:W-:Y:S01]  /*0f00*/  IMAD R86, R15.reuse, R4, R86 ;  /* 0x000000040f567224 */ /* 0x040fe200078e0256 */
[----:B------:R-:W-:Y:S01]  /*0f10*/  IABS R174, R60 ;  /* 0x0000003c00ae7213 */ /* 0x000fe20000000000 */
[----:B------:R-:W-:Y:S01]  /*0f20*/  IMAD.HI.U32 R4, R8, R160, RZ ;  /* 0x000000a008047227 */ /* 0x000fe200078e00ff */
[C-C-:B------:R-:W-:Y:S02]  /*0f30*/  LOP3.LUT R62, R66.reuse, 0x36, R5.reuse, 0xfe, !PT ;  /* 0x00000036423e7812 */ /* 0x140fe400078efe05 */
[--C-:B------:R-:W-:Y:S01]  /*0f40*/  LOP3.LUT R63, R66, 0x38, R5.reuse, 0xfe, !PT ;  /* 0x00000038423f7812 */ /* 0x100fe200078efe05 */
[----:B------:R-:W-:Y:S01]  /*0f50*/  IMAD R156, R15, R13, R156 ;  /* 0x0000000d0f9c7224 */ /* 0x000fe200078e029c */
[----:B------:R-:W-:Y:S01]  /*0f60*/  IABS R169, R62 ;  /* 0x0000003e00a97213 */ /* 0x000fe20000000000 */
[----:B------:R-:W-:Y:S01]  /*0f70*/  IMAD.MOV R13, RZ, RZ, -R4 ;  /* 0x000000ffff0d7224 */ /* 0x000fe200078e0a04 */
[----:B------:R-:W-:Y:S01]  /*0f80*/  IABS R113, R63 ;  /* 0x0000003f00717213 */ /* 0x000fe20000000000 */
[----:B------:R-:W-:Y:S01]  /*0f90*/  IMAD.HI.U32 R4, R8, R94, RZ ;  /* 0x0000005e08047227 */ /* 0x000fe200078e00ff */
[----:B------:R-:W-:-:S02]  /*0fa0*/  LOP3.LUT R64, R66, 0x3a, R5, 0xfe, !PT ;  /* 0x0000003a42407812 */ /* 0x000fc400078efe05 */
[----:B------:R-:W-:Y:S01]  /*0fb0*/  LOP3.LUT R65, R66, 0x3c, R5, 0xfe, !PT ;  /* 0x0000003c42417812 */ /* 0x000fe200078efe05 */
[----:B------:R-:W-:Y:S01]  /*0fc0*/  IMAD.MOV R4, RZ, RZ, -R4 ;  /* 0x000000ffff047224 */ /* 0x000fe200078e0a04 */
[----:B------:R-:W-:Y:S01]  /*0fd0*/  IABS R172, R64 ;  /* 0x0000004000ac7213 */ /* 0x000fe20000000000 */
[----:B------:R-:W-:Y:S01]  /*0fe0*/  IMAD.HI.U32 R11, R8, R163, RZ ;  /* 0x000000a3080b7227 */ /* 0x000fe200078e00ff */
[----:B------:R-:W-:-:S03]  /*0ff0*/  IABS R170, R65 ;  /* 0x0000004100aa7213 */ /* 0x000fc60000000000 */
[C---:B------:R-:W-:Y:S02]  /*1000*/  IMAD R173, R15.reuse, R18, R173 ;  /* 0x000000120fad7224 */ /* 0x040fe400078e02ad */
[C---:B------:R-:W-:Y:S01]  /*1010*/  IMAD R94, R15.reuse, R4, R94 ;  /* 0x000000040f5e7224 */ /* 0x040fe200078e025e */
[----:B------:R-:W-:Y:S01]  /*1020*/  LOP3.LUT R4, R0, 0x3f, RZ, 0xc0, !PT ;  /* 0x0000003f00047812 */ /* 0x000fe200078ec0ff */
[----:B------:R-:W-:Y:S01]  /*1030*/  IMAD.MOV R18, RZ, RZ, -R11 ;  /* 0x000000ffff127224 */ /* 0x000fe200078e0a0b */
[----:B------:R-:W-:Y:S01]  /*1040*/  ISETP.GT.U32.AND P5, PT, R15, R173, PT ;  /* 0x000000ad0f00720c */ /* 0x000fe20003fa4070 */
[----:B------:R-:W-:-:S04]  /*1050*/  IMAD.HI.U32 R11, R8, R161, RZ ;  /* 0x000000a1080b7227 */ /* 0x000fc800078e00ff */
[----:B------:R-:W-:Y:S02]  /*1060*/  IMAD R141, R15, R14, R141 ;  /* 0x0000000e0f8d7224 */ /* 0x000fe400078e028d */
[----:B------:R-:W-:Y:S01]  /*1070*/  IMAD.MOV R14, RZ, RZ, -R11 ;  /* 0x000000ffff0e7224 */ /* 0x000fe200078e0a0b */
[----:B------:R-:W-:Y:S01]  /*1080*/  LEA.HI R11, R0, 0x2e, RZ, 0x1a ;  /* 0x0000002e000b7811 */ /* 0x000fe200078fd0ff */
[----:B------:R-:W-:Y:S02]  /*1090*/  IMAD R59, R59, 0x40, R4 ;  /* 0x000000403b3b7824 */ /* 0x000fe400078e0204 */
[----:B------:R-:W-:Y:S02]  /*10a0*/  IMAD R161, R15, R14, R161 ;  /* 0x0000000e0fa17224 */ /* 0x000fe400078e02a1 */
[----:B------:R-:W-:Y:S01]  /*10b0*/  IMAD.HI.U32 R9, R8, R12, RZ ;  /* 0x0000000c08097227 */ /* 0x000fe200078e00ff */
[----:B------:R-:W-:Y:S02]  /*10c0*/  IABS R14, R59 ;  /* 0x0000003b000e7213 */ /* 0x000fe40000000000 */
[----:B------:R-:W-:Y:S01]  /*10d0*/  ISETP.GE.AND P1, PT, R59, RZ, PT ;  /* 0x000000ff3b00720c */ /* 0x000fe20003f26270 */
[----:B------:R-:W-:-:S02]  /*10e0*/  IMAD.MOV R9, RZ, RZ, -R9 ;  /* 0x000000ffff097224 */ /* 0x000fc400078e0a09 */
[----:B------:R-:W-:-:S04]  /*10f0*/  IMAD.HI.U32 R6, R6, R14, RZ ;  /* 0x0000000e06067227 */ /* 0x000fc800078e00ff */
[----:B------:R-:W-:Y:S02]  /*1100*/  IMAD.MOV R6, RZ, RZ, -R6 ;  /* 0x000000ffff067224 */ /* 0x000fe400078e0a06 */
[----:B------:R-:W-:Y:S02]  /*1110*/  IMAD R10, R15, R9, R12 ;  /* 0x000000090f0a7224 */ /* 0x000fe400078e020c */
[----:B------:R-:W-:Y:S02]  /*1120*/  IMAD R6, R19, R6, R14 ;  /* 0x0000000613067224 */ /* 0x000fe400078e020e */
[----:B------:R-:W-:Y:S01]  /*1130*/  IMAD.HI.U32 R9, R8, R30, RZ ;  /* 0x0000001e08097227 */ /* 0x000fe200078e00ff */
[----:B------:R-:W-:Y:S02]  /*1140*/  ISETP.GT.U32.AND P2, PT, R15, R10, PT ;  /* 0x0000000a0f00720c */ /* 0x000fe40003f44070 */
[----:B------:R-:W-:Y:S01]  /*1150*/  ISETP.GT.U32.AND P0, PT, R19, R6, PT ;  /* 0x000000061300720c */ /* 0x000fe20003f04070 */
[----:B------:R-:W-:-:S02]  /*1160*/  IMAD.MOV R9, RZ, RZ, -R9 ;  /* 0x000000ffff097224 */ /* 0x000fc400078e0a09 */
[----:B------:R-:W-:-:S04]  /*1170*/  IMAD.HI.U32 R12, R8, R177, RZ ;  /* 0x000000b1080c7227 */ /* 0x000fc800078e00ff */
[----:B------:R-:W-:Y:S02]  /*1180*/  IMAD R30, R15, R9, R30 ;  /* 0x000000090f1e7224 */ /* 0x000fe400078e021e */
[----:B------:R-:W-:Y:S02]  /*1190*/  IMAD.MOV R12, RZ, RZ, -R12 ;  /* 0x000000ffff0c7224 */ /* 0x000fe400078e0a0c */
[----:B------:R-:W-:-:S04]  /*11a0*/  IMAD.HI.U32 R9, R8, R138, RZ ;  /* 0x0000008a08097227 */ /* 0x000fc800078e00ff */
[----:B------:R-:W-:Y:S02]  /*11b0*/  @!P0 IMAD.IADD R6, R6, 0x1, -R19 ;  /* 0x0000000106068824 */ /* 0x000fe400078e0a13 */
[----:B------:R-:W-:Y:S02]  /*11c0*/  @!P5 IMAD.IADD R173, R173, 0x1, -R15 ;  /* 0x00000001adadd824 */ /* 0x000fe400078e0a0f */
[----:B------:R-:W-:Y:S01]  /*11d0*/  IMAD R177, R15, R12, R177 ;  /* 0x0000000c0fb17224 */ /* 0x000fe200078e02b1 */
[----:B------:R-:W-:Y:S01]  /*11e0*/  ISETP.GT.U32.AND P0, PT, R19, R6, PT ;  /* 0x000000061300720c */ /* 0x000fe20003f04070 */
[----:B------:R-:W-:Y:S02]  /*11f0*/  IMAD.MOV R9, RZ, RZ, -R9 ;  /* 0x000000ffff097224 */ /* 0x000fe400078e0a09 */
[--C-:B------:R-:W-:Y:S02]  /*1200*/  @!P2 IMAD.IADD R10, R10, 0x1, -R15.reuse ;  /* 0x000000010a0aa824 */ /* 0x100fe400078e0a0f */
[----:B------:R-:W-:Y:S01]  /*1210*/  @!P4 IMAD.IADD R115, R115, 0x1, -R15 ;  /* 0x000000017373c824 */ /* 0x000fe200078e0a0f */
[C---:B------:R-:W-:Y:S01]  /*1220*/  ISETP.GT.U32.AND P4, PT, R15.reuse, R173, PT ;  /* 0x000000ad0f00720c */ /* 0x040fe20003f84070 */
[----:B------:R-:W-:Y:S01]  /*1230*/  IMAD.HI.U32 R12, R8, R183, RZ ;  /* 0x000000b7080c7227 */ /* 0x000fe200078e00ff */
[----:B------:R-:W-:-:S03]  /*1240*/  ISETP.GT.U32.AND P2, PT, R15, R10, PT ;  /* 0x0000000a0f00720c */ /* 0x000fc60003f44070 */
[----:B------:R-:W-:Y:S01]  /*1250*/  IMAD R138, R15, R9, R138 ;  /* 0x000000090f8a7224 */ /* 0x000fe200078e028a */
[----:B------:R-:W-:Y:S01]  /*1260*/  LEA.HI R9, R0, 0x1e, RZ, 0x1a ;  /* 0x0000001e00097811 */ /* 0x000fe200078fd0ff */
[----:B------:R-:W-:Y:S01]  /*1270*/  @!P0 IMAD.IADD R6, R6, 0x1, -R19 ;  /* 0x0000000106068824 */ /* 0x000fe200078e0a13 */
[----:B------:R-:W-:Y:S01]  /*1280*/  ISETP.NE.AND P0, PT, R16, RZ, PT ;  /* 0x000000ff1000720c */ /* 0x000fe20003f05270 */
[----:B------:R-:W-:Y:S01]  /*1290*/  @!P3 IMAD.IADD R175, R175, 0x1, -R15 ;  /* 0x00000001afafb824 */ /* 0x000fe200078e0a0f */
[C---:B------:R-:W-:Y:S01]  /*12a0*/  ISETP.GT.U32.AND P3, PT, R15.reuse, R115, PT ;  /* 0x000000730f00720c */ /* 0x040fe20003f64070 */
[----:B------:R-:W-:Y:S01]  /*12b0*/  @!P1 IMAD.MOV R6, RZ, RZ, -R6 ;  /* 0x000000ffff069224 */ /* 0x000fe200078e0a06 */
[C---:B------:R-:W-:Y:S01]  /*12c0*/  ISETP.GT.U32.AND P1, PT, R15.reuse, R30, PT ;  /* 0x0000001e0f00720c */ /* 0x040fe20003f24070 */
[----:B------:R-:W-:Y:S01]  /*12d0*/  IMAD.MOV R12, RZ, RZ, -R12 ;  /* 0x000000ffff0c7224 */ /* 0x000fe200078e0a0c */
[----:B------:R-:W-:Y:S01]  /*12e0*/  ISETP.GT.U32.AND P5, PT, R15, R175, PT ;  /* 0x000000af0f00720c */ /* 0x000fe20003fa4070 */
[----:B------:R-:W-:-:S02]  /*12f0*/  IMAD.IADD R49, R9, 0x1, R66 ;  /* 0x0000000109317824 */ /* 0x000fc400078e0242 */
[----:B------:R-:W-:Y:S02]  /*1300*/  IMAD R183, R15, R12, R183 ;  /* 0x0000000c0fb77224 */ /* 0x000fe400078e02b7 */
[--C-:B------:R-:W-:Y:S01]  /*1310*/  @!P4 IMAD.IADD R173, R173, 0x1, -R15.reuse ;  /* 0x00000001adadc824 */ /* 0x100fe200078e0a0f */
[----:B------:R-:W-:Y:S01]  /*1320*/  IABS R162, R49 ;  /* 0x0000003100a27213 */ /* 0x000fe20000000000 */
[--C-:B------:R-:W-:Y:S01]  /*1330*/  @!P2 IMAD.IADD R10, R10, 0x1, -R15.reuse ;  /* 0x000000010a0aa824 */ /* 0x100fe200078e0a0f */
[----:B------:R-:W-:Y:S01]  /*1340*/  @!P0 LOP3.LUT R6, RZ, R16, RZ, 0x33, !PT ;  /* 0x00000010ff068212 */ /* 0x000fe200078e33ff */
[--C-:B------:R-:W-:Y:S01]  /*1350*/  @!P3 IMAD.IADD R115, R115, 0x1, -R15.reuse ;  /* 0x000000017373b824 */ /* 0x100fe200078e0a0f */
[C---:B------:R-:W-:Y:S01]  /*1360*/  ISETP.GT.U32.AND P0, PT, R15.reuse, R132, PT ;  /* 0x000000840f00720c */ /* 0x040fe20003f04070 */
[----:B------:R-:W-:Y:S01]  /*1370*/  @!P1 IMAD.IADD R30, R30, 0x1, -R15 ;  /* 0x000000011e1e9824 */ /* 0x000fe200078e0a0f */
[C---:B------:R-:W-:Y:S01]  /*1380*/  ISETP.GT.U32.AND P1, PT, R15.reuse, R177, PT ;  /* 0x000000b10f00720c */ /* 0x040fe20003f24070 */
[----:B------:R-:W-:Y:S01]  /*1390*/  IMAD.HI.U32 R12, R8, R162, RZ ;  /* 0x000000a2080c7227 */ /* 0x000fe200078e00ff */
[----:B------:R-:W-:-:S02]  /*13a0*/  ISETP.GT.U32.AND P4, PT, R15, R138, PT ;  /* 0x0000008a0f00720c */ /* 0x000fc40003f84070 */
[C---:B------:R-:W-:Y:S01]  /*13b0*/  ISETP.GT.U32.AND P2, PT, R15.reuse, R179, PT ;  /* 0x000000b30f00720c */ /* 0x040fe20003f44070 */
[C---:B------:R-:W-:Y:S01]  /*13c0*/  IMAD R160, R15.reuse, R13, R160 ;  /* 0x0000000d0fa07224 */ /* 0x040fe200078e02a0 */
[----:B------:R-:W-:Y:S01]  /*13d0*/  ISETP.GT.U32.AND P3, PT, R15, R70, PT ;  /* 0x000000460f00720c */ /* 0x000fe20003f64070 */
[----:B------:R-:W-:Y:S02]  /*13e0*/  IMAD.MOV R12, RZ, RZ, -R12 ;  /* 0x000000ffff0c7224 */ /* 0x000fe400078e0a0c */
[--C-:B------:R-:W-:Y:S01]  /*13f0*/  @!P5 IMAD.IADD R175, R175, 0x1, -R15.reuse ;  /* 0x00000001afafd824 */ /* 0x100fe200078e0a0f */
[C---:B------:R-:W-:Y:S01]  /*1400*/  ISETP.GT.U32.AND P5, PT, R15.reuse, R181, PT ;  /* 0x000000b50f00720c */ /* 0x040fe20003fa4070 */
[--C-:B------:R-:W-:Y:S01]  /*1410*/  @!P0 IMAD.IADD R132, R132, 0x1, -R15.reuse ;  /* 0x0000000184848824 */ /* 0x100fe200078e0a0f */
[----:B------:R-:W-:Y:S01]  /*1420*/  ISETP.GT.U32.AND P0, PT, R15, R30, PT ;  /* 0x0000001e0f00720c */ /* 0x000fe20003f04070 */
[----:B------:R-:W-:Y:S01]  /*1430*/  @!P1 IMAD.IADD R177, R177, 0x1, -R15 ;  /* 0x00000001b1b19824 */ /* 0x000fe200078e0a0f */
[C---:B------:R-:W-:Y:S01]  /*1440*/  ISETP.GT.U32.AND P1, PT, R15.reuse, R141, PT ;  /* 0x0000008d0f00720c */ /* 0x040fe20003f24070 */
[C---:B------:R-:W-:Y:S01]  /*1450*/  IMAD R163, R15.reuse, R18, R163 ;  /* 0x000000120fa37224 */ /* 0x040fe200078e02a3 */
[C---:B------:R-:W-:Y:S01]  /*1460*/  ISETP.GT.U32.AND P6, PT, R15.reuse, R132, PT ;  /* 0x000000840f00720c */ /* 0x040fe20003fc4070 */
[----:B------:R-:W-:-:S02]  /*1470*/  IMAD R162, R15, R12, R162 ;  /* 0x0000000c0fa27224 */ /* 0x000fc400078e02a2 */
[----:B------:R-:W-:Y:S01]  /*1480*/  @!P4 IMAD.IADD R138, R138, 0x1, -R15 ;  /* 0x000000018a8ac824 */ /* 0x000fe200078e0a0f */
[----:B------:R-:W-:Y:S01]  /*1490*/  ISETP.GT.U32.AND P4, PT, R15, R86, PT ;  /* 0x000000560f00720c */ /* 0x000fe20003f84070 */
[----:B------:R-:W-:-:S04]  /*14a0*/  IMAD.HI.U32 R13, R8, R164, RZ ;  /* 0x000000a4080d7227 */ /* 0x000fc800078e00ff */
[--C-:B------:R-:W-:Y:S01]  /*14b0*/  @!P0 IMAD.IADD R30, R30, 0x1, -R15.reuse ;  /* 0x000000011e1e8824 */ /* 0x100fe200078e0a0f */
[----:B------:R-:W-:Y:S01]  /*14c0*/  ISETP.GT.U32.AND P0, PT, R15, R183, PT ;  /* 0x000000b70f00720c */ /* 0x000fe20003f04070 */
[--C-:B------:R-:W-:Y:S01]  /*14d0*/  @!P2 IMAD.IADD R179, R179, 0x1, -R15.reuse ;  /* 0x00000001b3b3a824 */ /* 0x100fe200078e0a0f */
[C---:B------:R-:W-:Y:S01]  /*14e0*/  ISETP.GT.U32.AND P2, PT, R15.reuse, R163, PT ;  /* 0x000000a30f00720c */ /* 0x040fe20003f44070 */
[--C-:B------:R-:W-:Y:S01]  /*14f0*/  @!P6 IMAD.IADD R132, R132, 0x1, -R15.reuse ;  /* 0x000000018484e824 */ /* 0x100fe200078e0a0f */
[C---:B------:R-:W-:Y:S01]  /*1500*/  ISETP.GT.U32.AND P6, PT, R15.reuse, R78, PT ;  /* 0x0000004e0f00720c */ /* 0x040fe20003fc4070 */
[----:B------:R-:W-:Y:S01]  /*1510*/  @!P3 IMAD.IADD R70, R70, 0x1, -R15 ;  /* 0x000000014646b824 */ /* 0x000fe200078e0a0f */
[----:B------:R-:W-:Y:S01]  /*1520*/  ISETP.GT.U32.AND P3, PT, R15, R162, PT ;  /* 0x000000a20f00720c */ /* 0x000fe20003f64070 */
[----:B------:R-:W-:Y:S02]  /*1530*/  IMAD.MOV R13, RZ, RZ, -R13 ;  /* 0x000000ffff0d7224 */ /* 0x000fe400078e0a0d */
[----:B------:R-:W-:-:S02]  /*1540*/  IMAD.IADD R57, R11, 0x1, R66 ;  /* 0x000000010b397824 */ /* 0x000fc400078e0242 */
[----:B------:R-:W-:-:S03]  /*1550*/  IMAD.HI.U32 R12, R8, R125, RZ ;  /* 0x0000007d080c7227 */ /* 0x000fc600078e00ff */
[----:B------:R-:W-:Y:S01]  /*1560*/  IABS R167, R57 ;  /* 0x0000003900a77213 */ /* 0x000fe20000000000 */
[--C-:B------:R-:W-:Y:S01]  /*1570*/  @!P0 IMAD.IADD R183, R183, 0x1, -R15.reuse ;  /* 0x00000001b7b78824 */ /* 0x100fe200078e0a0f */
[C---:B------:R-:W-:Y:S01]  /*1580*/  ISETP.GT.U32.AND P0, PT, R15.reuse, R160, PT ;  /* 0x000000a00f00720c */ /* 0x040fe20003f04070 */
[--C-:B------:R-:W-:Y:S01]  /*1590*/  @!P6 IMAD.IADD R78, R78, 0x1, -R15.reuse ;  /* 0x000000014e4ee824 */ /* 0x100fe200078e0a0f */
[----:B------:R-:W-:Y:S01]  /*15a0*/  ISETP.GT.U32.AND P6, PT, R15, R177, PT ;  /* 0x000000b10f00720c */ /* 0x000fe20003fc4070 */
[--C-:B------:R-:W-:Y:S01]  /*15b0*/  @!P1 IMAD.IADD R141, R141, 0x1, -R15.reuse ;  /* 0x000000018d8d9824 */ /* 0x100fe200078e0a0f */
[C---:B------:R-:W-:Y:S01]  /*15c0*/  ISETP.GT.U32.AND P1, PT, R15.reuse, R179, PT ;  /* 0x000000b30f00720c */ /* 0x040fe20003f24070 */
[----:B------:R-:W-:Y:S02]  /*15d0*/  IMAD R164, R15, R13, R164 ;  /* 0x0000000d0fa47224 */ /* 0x000fe400078e02a4 */
[----:B------:R-:W-:Y:S01]  /*15e0*/  @!P5 IMAD.IADD R181, R181, 0x1, -R15 ;  /* 0x00000001b5b5d824 */ /* 0x000fe200078e0a0f */
[----:B------:R-:W-:Y:S01]  /*15f0*/  ISETP.GT.U32.AND P5, PT, R15, R156, PT ;  /* 0x0000009c0f00720c */ /* 0x000fe20003fa4070 */
[----:B------:R-:W-:-:S02]  /*1600*/  IMAD.MOV R12, RZ, RZ, -R12 ;  /* 0x000000ffff0c7224 */ /* 0x000fc400078e0a0c */
[----:B------:R-:W-:-:S04]  /*1610*/  IMAD.HI.U32 R13, R8, R102, RZ ;  /* 0x00000066080d7227 */ /* 0x000fc800078e00ff */
[----:B------:R-:W-:Y:S01]  /*1620*/  @!P0 IMAD.IADD R160, R160, 0x1, -R15 ;  /* 0x00000001a0a08824 */ /* 0x000fe200078e0a0f */
[C---:B------:R-:W-:Y:S01]  /*1630*/  ISETP.GT.U32.AND P0, PT, R15.reuse, R78, PT ;  /* 0x0000004e0f00720c */ /* 0x040fe20003f04070 */
[C---:B------:R-:W-:Y:S02]  /*1640*/  IMAD R125, R15.reuse, R12, R125 ;  /* 0x0000000c0f7d7224 */ /* 0x040fe400078e027d */
[----:B------:R-:W-:Y:S02]  /*1650*/  IMAD.MOV R20, RZ, RZ, -R13 ;  /* 0x000000ffff147224 */ /* 0x000fe400078e0a0d */
[----:B------:R-:W-:Y:S01]  /*1660*/  @!P4 IMAD.IADD R86, R86, 0x1, -R15 ;  /* 0x000000015656c824 */ /* 0x000fe200078e0a0f */
[----:B------:R-:W-:Y:S01]  /*1670*/  ISETP.GT.U32.AND P4, PT, R15, R181, PT ;  /* 0x000000b50f00720c */ /* 0x000fe20003f84070 */
[----:B------:R-:W-:-:S04]  /*1680*/  IMAD.HI.U32 R12, R8, R167, RZ ;  /* 0x000000a7080c7227 */ /* 0x000fc800078e00ff */
[----:B------:R-:W-:-:S04]  /*1690*/  IMAD.HI.U32 R13, R8, R166, RZ ;  /* 0x000000a6080d7227 */ /* 0x000fc800078e00ff */
[--C-:B------:R-:W-:Y:S01]  /*16a0*/  @!P2 IMAD.IADD R163, R163, 0x1, -R15.reuse ;  /* 0x00000001a3a3a824 */ /* 0x100fe200078e0a0f */
[C---:B------:R-:W-:Y:S01]  /*16b0*/  ISETP.GT.U32.AND P2, PT, R15.reuse, R70, PT ;  /* 0x000000460f00720c */ /* 0x040fe20003f44070 */
[----:B------:R-:W-:Y:S01]  /*16c0*/  @!P3 IMAD.IADD R162, R162, 0x1, -R15 ;  /* 0x00000001a2a2b824 */ /* 0x000fe200078e0a0f */
[----:B------:R-:W-:Y:S01]  /*16d0*/  ISETP.GT.U32.AND P3, PT, R15, R138, PT ;  /* 0x0000008a0f00720c */ /* 0x000fe20003f64070 */
[----:B------:R-:W-:Y:S02]  /*16e0*/  IMAD.MOV R18, RZ, RZ, -R12 ;  /* 0x000000ffff127224 */ /* 0x000fe400078e0a0c */
[----:B------:R-:W-:Y:S02]  /*16f0*/  IMAD.MOV R13, RZ, RZ, -R13 ;  /* 0x000000ffff0d7224 */ /* 0x000fe400078e0a0d */
[----:B------:R-:W-:-:S04]  /*1700*/  IMAD.HI.U32 R12, R8, R174, RZ ;  /* 0x000000ae080c7227 */ /* 0x000fc800078e00ff */
[--C-:B------:R-:W-:Y:S01]  /*1710*/  @!P1 IMAD.IADD R179, R179, 0x1, -R15.reuse ;  /* 0x00000001b3b39824 */ /* 0x100fe200078e0a0f */
[C---:B------:R-:W-:Y:S01]  /*1720*/  ISETP.GT.U32.AND P1, PT, R15.reuse, R141, PT ;  /* 0x0000008d0f00720c */ /* 0x040fe20003f24070 */
[C---:B------:R-:W-:Y:S01]  /*1730*/  IMAD R166, R15.reuse, R13, R166 ;  /* 0x0000000d0fa67224 */ /* 0x040fe200078e02a6 */
[----:B------:R-:W-:Y:S01]  /*1740*/  LEA.HI R13, R0, 0x3e, RZ, 0x1a ;  /* 0x0000003e000d7811 */ /* 0x000fe200078fd0ff */
[--C-:B------:R-:W-:Y:S01]  /*1750*/  @!P5 IMAD.IADD R156, R156, 0x1, -R15.reuse ;  /* 0x000000019c9cd824 */ /* 0x100fe200078e0a0f */
[C---:B------:R-:W-:Y:S01]  /*1760*/  ISETP.GT.U32.AND P5, PT, R15.reuse, R183, PT ;  /* 0x000000b70f00720c */ /* 0x040fe20003fa4070 */
[----:B------:R-:W-:Y:S02]  /*1770*/  IMAD.MOV R12, RZ, RZ, -R12 ;  /* 0x000000ffff0c7224 */ /* 0x000fe400078e0a0c */
[----:B------:R-:W-:Y:S01]  /*1780*/  @!P0 IMAD.IADD R78, R78, 0x1, -R15 ;  /* 0x000000014e4e8824 */ /* 0x000fe200078e0a0f */
[C---:B------:R-:W-:Y:S01]  /*1790*/  ISETP.GT.U32.AND P0, PT, R15.reuse, R161, PT ;  /* 0x000000a10f00720c */ /* 0x040fe20003f04070 */
[----:B------:R-:W-:-:S02]  /*17a0*/  IMAD R174, R15, R12, R174 ;  /* 0x0000000c0fae7224 */ /* 0x000fc400078e02ae */
[----:B------:R-:W-:Y:S01]  /*17b0*/  @!P4 IMAD.IADD R181, R181, 0x1, -R15 ;  /* 0x00000001b5b5c824 */ /* 0x000fe200078e0a0f */
[----:B------:R-:W-:Y:S01]  /*17c0*/  ISETP.GT.U32.AND P4, PT, R15, R86, PT ;  /* 0x000000560f00720c */ /* 0x000fe20003f84070 */
[----:B------:R-:W-:Y:S02]  /*17d0*/  IMAD.IADD R66, R13, 0x1, R66 ;  /* 0x000000010d427824 */ /* 0x000fe400078e0242 */
[----:B------:R-:W-:-:S03]  /*17e0*/  IMAD.HI.U32 R12, R8, R169, RZ ;  /* 0x000000a9080c7227 */ /* 0x000fc600078e00ff */
[----:B------:R-:W-:Y:S01]  /*17f0*/  IABS R171, R66 ;  /* 0x0000004200ab7213 */ /* 0x000fe20000000000 */
[--C-:B------:R-:W-:Y:S01]  /*1800*/  @!P2 IMAD.IADD R70, R70, 0x1, -R15.reuse ;  /* 0x000000014646a824 */ /* 0x100fe200078e0a0f */
[C---:B------:R-:W-:Y:S01]  /*1810*/  ISETP.GT.U32.AND P2, PT, R15.reuse, R163, PT ;  /* 0x000000a30f00720c */ /* 0x040fe20003f44070 */
[----:B------:R-:W-:Y:S01]  /*1820*/  @!P3 IMAD.IADD R138, R138, 0x1, -R15 ;  /* 0x000000018a8ab824 */ /* 0x000fe200078e0a0f */
[----:B------:R-:W-:Y:S01]  /*1830*/  ISETP.GT.U32.AND P3, PT, R15, R162, PT ;  /* 0x000000a20f00720c */ /* 0x000fe20003f64070 */
[----:B------:R-:W-:-:S04]  /*1840*/  IMAD.HI.U32 R14, R8, R113, RZ ;  /* 0x00000071080e7227 */ /* 0x000fc800078e00ff */
[----:B------:R-:W-:Y:S02]  /*1850*/  IMAD.MOV R12, RZ, RZ, -R12 ;  /* 0x000000ffff0c7224 */ /* 0x000fe400078e0a0c */
[----:B------:R-:W-:Y:S01]  /*1860*/  @!P1 IMAD.IADD R141, R141, 0x1, -R15 ;  /* 0x000000018d8d9824 */ /* 0x000fe200078e0a0f */
[C---:B------:R-:W-:Y:S01]  /*1870*/  ISETP.GT.U32.AND P1, PT, R15.reuse, R94, PT ;  /* 0x0000005e0f00720c */ /* 0x040fe20003f24070 */
[C---:B------:R-:W-:Y:S02]  /*1880*/  IMAD R167, R15.reuse, R18, R167 ;  /* 0x000000120fa77224 */ /* 0x040fe400078e02a7 */
[----:B------:R-:W-:Y:S02]  /*1890*/  IMAD.MOV R18, RZ, RZ, -R14 ;  /* 0x000000ffff127224 */ /* 0x000fe400078e0a0e */
[----:B------:R-:W-:Y:S02]  /*18a0*/  IMAD R169, R15, R12, R169 ;  /* 0x0000000c0fa97224 */ /* 0x000fe400078e02a9 */
[----:B------:R-:W-:Y:S01]  /*18b0*/  @!P5 IMAD.IADD R183, R183, 0x1, -R15 ;  /* 0x00000001b7b7d824 */ /* 0x000fe200078e0a0f */
[----:B------:R-:W-:Y:S01]  /*18c0*/  ISETP.GT.U32.AND P5, PT, R15, R156, PT ;  /* 0x0000009c0f00720c */ /* 0x000fe20003fa4070 */
[----:B------:R-:W-:-:S04]  /*18d0*/  IMAD.HI.U32 R12, R8, R172, RZ ;  /* 0x000000ac080c7227 */ /* 0x000fc800078e00ff */
[----:B------:R-:W-:-:S04]  /*18e0*/  IMAD.HI.U32 R14, R8, R170, RZ ;  /* 0x000000aa080e7227 */ /* 0x000fc800078e00ff */
[----:B------:R-:W-:Y:S01]  /*18f0*/  @!P0 IMAD.IADD R161, R161, 0x1, -R15 ;  /* 0x00000001a1a18824 */ /* 0x000fe200078e0a0f */
[----:B------:R-:W-:Y:S01]  /*1900*/  ISETP.GT.U32.AND P0, PT, R15, R166, PT ;  /* 0x000000a60f00720c */ /* 0x000fe20003f04070 */
[----:B------:R-:W-:-:S04]  /*1910*/  IMAD.HI.U32 R8, R8, R171, RZ ;  /* 0x000000ab08087227 */ /* 0x000fc800078e00ff */
[--C-:B------:R-:W-:Y:S01]  /*1920*/  @!P4 IMAD.IADD R86, R86, 0x1, -R15.reuse ;  /* 0x000000015656c824 */ /* 0x100fe200078e0a0f */
[----:B------:R-:W-:Y:S01]  /*1930*/  ISETP.GT.U32.AND P4, PT, R15, R167, PT ;  /* 0x000000a70f00720c */ /* 0x000fe20003f84070 */
[----:B------:R-:W-:Y:S02]  /*1940*/  IMAD.MOV R8, RZ, RZ, -R8 ;  /* 0x000000ffff087224 */ /* 0x000fe400078e0a08 */
[--C-:B------:R-:W-:Y:S01]  /*1950*/  @!P6 IMAD.IADD R177, R177, 0x1, -R15.reuse ;  /* 0x00000001b1b1e824 */ /* 0x100fe200078e0a0f */
[----:B------:R-:W-:Y:S01]  /*1960*/  ISETP.GT.U32.AND P6, PT, R15, R160, PT ;  /* 0x000000a00f00720c */ /* 0x000fe20003fc4070 */
[--C-:B------:R-:W-:Y:S01]  /*1970*/  @!P2 IMAD.IADD R163, R163, 0x1, -R15.reuse ;  /* 0x00000001a3a3a824 */ /* 0x100fe200078e0a0f */
[C---:B------:R-:W-:Y:S01]  /*1980*/  ISETP.GT.U32.AND P2, PT, R15.reuse, R125, PT ;  /* 0x0000007d0f00720c */ /* 0x040fe20003f44070 */
[----:B------:R-:W-:Y:S01]  /*1990*/  @!P3 IMAD.IADD R162, R162, 0x1, -R15 ;  /* 0x00000001a2a2b824 */ /* 0x000fe200078e0a0f */
[C---:B------:R-:W-:Y:S01]  /*19a0*/  ISETP.GT.U32.AND P3, PT, R15.reuse, R164, PT ;  /* 0x000000a40f00720c */ /* 0x040fe20003f64070 */
[----:B------:R-:W-:-:S02]  /*19b0*/  IMAD R102, R15, R20, R102 ;  /* 0x000000140f667224 */ /* 0x000fc400078e0266 */
[----:B------:R-:W-:Y:S02]  /*19c0*/  IMAD.MOV R14, RZ, RZ, -R14 ;  /* 0x000000ffff0e7224 */ /* 0x000fe400078e0a0e */
[C---:B------:R-:W-:Y:S02]  /*19d0*/  IMAD R171, R15.reuse, R8, R171 ;  /* 0x000000080fab7224 */ /* 0x040fe400078e02ab */
[--C-:B------:R-:W-:Y:S01]  /*19e0*/  @!P1 IMAD.IADD R94, R94, 0x1, -R15.reuse ;  /* 0x000000015e5e9824 */ /* 0x100fe200078e0a0f */
[----:B------:R-:W0:Y:S01]  /*19f0*/  LDS R8, [UR13] ;  /* 0x0000000dff087984 */ /* 0x000e220008000800 */
[----:B------:R-:W-:Y:S01]  /*1a00*/  IMAD.MOV R12, RZ, RZ, -R12 ;  /* 0x000000ffff0c7224 */ /* 0x000fe200078e0a0c */
[C---:B------:R-:W-:Y:S01]  /*1a10*/  ISETP.GT.U32.AND P1, PT, R15.reuse, R169, PT ;  /* 0x000000a90f00720c */ /* 0x040fe20003f24070 */
[----:B------:R-:W-:Y:S01]  /*1a20*/  @!P5 IMAD.IADD R156, R156, 0x1, -R15 ;  /* 0x000000019c9cd824 */ /* 0x000fe200078e0a0f */
[C---:B------:R-:W-:Y:S01]  /*1a30*/  ISETP.GT.U32.AND P5, PT, R15.reuse, R102, PT ;  /* 0x000000660f00720c */ /* 0x040fe20003fa4070 */
[----:B------:R-:W-:-:S02]  /*1a40*/  IMAD R170, R15, R14, R170 ;  /* 0x0000000e0faa7224 */ /* 0x000fc400078e02aa */
[----:B------:R-:W-:Y:S01]  /*1a50*/  @!P0 IMAD.IADD R166, R166, 0x1, -R15 ;  /* 0x00000001a6a68824 */ /* 0x000fe200078e0a0f */
[C---:B------:R-:W-:Y:S01]  /*1a60*/  ISETP.GT.U32.AND P0, PT, R15.reuse, R94, PT ;  /* 0x0000005e0f00720c */ /* 0x040fe20003f04070 */
[C---:B------:R-:W-:Y:S02]  /*1a70*/  IMAD R113, R15.reuse, R18, R113 ;  /* 0x000000120f717224 */ /* 0x040fe400078e0271 */
[----:B------:R-:W-:Y:S01]  /*1a80*/  IMAD R172, R15, R12, R172 ;  /* 0x0000000c0fac7224 */ /* 0x000fe200078e02ac */
[----:B------:R-:W-:Y:S01]  /*1a90*/  SHF.R.U32.HI R12, RZ, 0x5, R0 ;  /* 0x00000005ff0c7819 */ /* 0x000fe20000011600 */
[--C-:B------:R-:W-:Y:S01]  /*1aa0*/  @!P4 IMAD.IADD R167, R167, 0x1, -R15.reuse ;  /* 0x00000001a7a7c824 */ /* 0x100fe200078e0a0f */
[C---:B------:R-:W-:Y:S01]  /*1ab0*/  ISETP.GT.U32.AND P4, PT, R15.reuse, R170, PT ;  /* 0x000000aa0f00720c */ /* 0x040fe20003f84070 */
[--C-:B------:R-:W-:Y:S01]  /*1ac0*/  @!P6 IMAD.IADD R160, R160, 0x1, -R15.reuse ;  /* 0x00000001a0a0e824 */ /* 0x100fe200078e0a0f */
[----:B------:R-:W-:Y:S01]  /*1ad0*/  ISETP.GT.U32.AND P6, PT, R15, R174, PT ;  /* 0x000000ae0f00720c */ /* 0x000fe20003fc4070 */
[--C-:B------:R-:W-:Y:S01]  /*1ae0*/  @!P2 IMAD.IADD R125, R125, 0x1, -R15.reuse ;  /* 0x000000017d7da824 */ /* 0x100fe200078e0a0f */
[C---:B------:R-:W-:Y:S01]  /*1af0*/  ISETP.GT.U32.AND P2, PT, R15.reuse, R113, PT ;  /* 0x000000710f00720c */ /* 0x040fe20003f44070 */
[--C-:B------:R-:W-:Y:S01]  /*1b00*/  @!P3 IMAD.IADD R164, R164, 0x1, -R15.reuse ;  /* 0x00000001a4a4b824 */ /* 0x100fe200078e0a0f */
[C---:B------:R-:W-:Y:S01]  /*1b10*/  ISETP.GT.U32.AND P3, PT, R15.reuse, R172, PT ;  /* 0x000000ac0f00720c */ /* 0x040fe20003f64070 */
        /* <DEDUP_REMOVED lines=13> */
[----:B------:R-:W-:Y:S01]  /*1bf0*/  ISETP.GT.U32.AND P3, PT, R15, R167, PT ;  /* 0x000000a70f00720c */ /* 0x000fe20003f64070 */
[----:B---3--:R-:W-:Y:S01]  /*1c00*/  IMAD R155, R6, UR4, RZ ;  /* 0x00000004069b7c24 */ /* 0x008fe2000f8e02ff */
[----:B------:R-:W-:Y:S01]  /*1c10*/  R2UR UR7, R12 ;  /* 0x000000000c0772ca */ /* 0x000fe200000e0000 */
[--C-:B------:R-:W-:Y:S01]  /*1c20*/  @!P5 IMAD.IADD R171, R171, 0x1, -R15.reuse ;  /* 0x00000001ababd824 */ /* 0x100fe200078e0a0f */
[----:B------:R-:W-:Y:S01]  /*1c30*/  ISETP.GT.U32.AND P5, PT, R15, R174, PT ;  /* 0x000000ae0f00720c */ /* 0x000fe20003fa4070 */
[--C-:B------:R-:W-:Y:S01]  /*1c40*/  @!P0 IMAD.IADD R166, R166, 0x1, -R15.reuse ;  /* 0x00000001a6a68824 */ /* 0x100fe200078e0a0f */
[----:B----4-:R-:W-:Y:S01]  /*1c50*/  IADD3 R154, P0, PT, R155, UR8, RZ ;  /* 0x000000089b9a7c10 */ /* 0x010fe2000ff1e0ff */
[--C-:B------:R-:W-:Y:S01]  /*1c60*/  @!P4 IMAD.IADD R102, R102, 0x1, -R15.reuse ;  /* 0x000000016666c824 */ /* 0x100fe200078e0a0f */
[----:B------:R-:W-:Y:S01]  /*1c70*/  ISETP.GT.U32.AND P4, PT, R15, R171, PT ;  /* 0x000000ab0f00720c */ /* 0x000fe20003f84070 */
[--C-:B------:R-:W-:Y:S01]  /*1c80*/  @!P6 IMAD.IADD R161, R161, 0x1, -R15.reuse ;  /* 0x00000001a1a1e824 */ /* 0x100fe200078e0a0f */
[----:B------:R-:W-:Y:S01]  /*1c90*/  LEA.HI.X.SX32 R155, R155, UR9, 0x1, P0 ;  /* 0x000000099b9b7c11 */ /* 0x000fe200080f0eff */
[--C-:B------:R-:W-:Y:S01]  /*1ca0*/  @!P1 IMAD.IADD R125, R125, 0x1, -R15.reuse ;  /* 0x000000017d7d9824 */ /* 0x100fe200078e0a0f */
[C---:B------:R-:W-:Y:S01]  /*1cb0*/  ISETP.GT.U32.AND P1, PT, R15.reuse, R169, PT ;  /* 0x000000a90f00720c */ /* 0x040fe20003f24070 */
[--C-:B------:R-:W-:Y:S01]  /*1cc0*/  @!P2 IMAD.IADD R164, R164, 0x1, -R15.reuse ;  /* 0x00000001a4a4a824 */ /* 0x100fe200078e0a0f */
[----:B------:R-:W-:Y:S01]  /*1cd0*/  ISETP.GT.U32.AND P2, PT, R15, R113, PT ;  /* 0x000000710f00720c */ /* 0x000fe20003f44070 */
[--C-:B------:R-:W-:Y:S01]  /*1ce0*/  @!P3 IMAD.IADD R167, R167, 0x1, -R15.reuse ;  /* 0x00000001a7a7b824 */ /* 0x100fe200078e0a0f */
[C---:B------:R-:W-:Y:S01]  /*1cf0*/  ISETP.GT.U32.AND P3, PT, R15.reuse, R172, PT ;  /* 0x000000ac0f00720c */ /* 0x040fe20003f64070 */
[----:B------:R-:W-:Y:S01]  /*1d00*/  IMAD R199, R4, R127, RZ ;  /* 0x0000007f04c77224 */ /* 0x000fe200078e02ff */
[----:B------:R-:W-:Y:S01]  /*1d10*/  ISETP.GT.U32.AND P6, PT, R15, R170, PT ;  /* 0x000000aa0f00720c */ /* 0x000fe20003fc4070 */
[----:B------:R-:W-:Y:S01]  /*1d20*/  IMAD R19, R5, R126, RZ ;  /* 0x0000007e05137224 */ /* 0x000fe200078e02ff */
[----:B------:R-:W-:Y:S01]  /*1d30*/  ISETP.GE.AND P0, PT, R2, RZ, PT ;  /* 0x000000ff0200720c */ /* 0x000fe20003f06270 */
[----:B------:R-:W-:Y:S01]  /*1d40*/  @!P5 IMAD.IADD R174, R174, 0x1, -R15 ;  /* 0x00000001aeaed824 */ /* 0x000fe200078e0a0f */
[----:B0-----:R-:W-:Y:S01]  /*1d50*/  R2UR UR12, R8 ;  /* 0x00000000080c72ca */ /* 0x001fe200000e0000 */
[----:B------:R-:W-:Y:S01]  /*1d60*/  USHF.L.U32 UR4, UR7, 0x15, URZ ;  /* 0x0000001507047899 */ /* 0x000fe200080006ff */
[----:B------:R-:W-:Y:S01]  /*1d70*/  IADD3 R198, P5, PT, R199, UR10, RZ ;  /* 0x0000000ac7c67c10 */ /* 0x000fe2000ffbe0ff */
[----:B------:R-:W-:Y:S01]  /*1d80*/  IMAD R73, R126, 0x2, R19 ;  /* 0x000000027e497824 */ /* 0x000fe200078e0213 */
[----:B------:R-:W0:Y:S01]  /*1d90*/  LDCU UR8, c[0x0][0x3b0] ;  /* 0x00007600ff0877ac */ /* 0x000e220008000800 */
[--C-:B------:R-:W-:Y:S01]  /*1da0*/  @!P4 IMAD.IADD R171, R171, 0x1, -R15.reuse ;  /* 0x00000001ababc824 */ /* 0x100fe200078e0a0f */
[----:B------:R-:W-:Y:S01]  /*1db0*/  LEA.HI.X.SX32 R199, R199, UR11, 0x1, P5 ;  /* 0x0000000bc7c77c11 */ /* 0x000fe2000a8f0eff */
[--C-:B------:R-:W-:Y:S01]  /*1dc0*/  @!P1 IMAD.IADD R169, R169, 0x1, -R15.reuse ;  /* 0x00000001a9a99824 */ /* 0x100fe200078e0a0f */
[----:B------:R-:W-:Y:S01]  /*1dd0*/  ULOP3.LUT UR4, UR4, 0x600000, URZ, 0xc0, !UPT ;  /* 0x0060000004047892 */ /* 0x000fe2000f8ec0ff */
[--C-:B------:R-:W-:Y:S01]  /*1de0*/  @!P2 IMAD.IADD R113, R113, 0x1, -R15.reuse ;  /* 0x000000017171a824 */ /* 0x100fe200078e0a0f */
[----:B------:R-:W-:Y:S01]  /*1df0*/  BAR.SYNC.DEFER_BLOCKING 0x0 ;  /* 0x0000000000007b1d */ /* 0x000fe20000010000 */
[--C-:B------:R-:W-:Y:S01]  /*1e00*/  @!P3 IMAD.IADD R172, R172, 0x1, -R15.reuse ;  /* 0x00000001acacb824 */ /* 0x100fe200078e0a0f */
[----:B------:R-:W-:Y:S01]  /*1e10*/  ISETP.NE.AND P5, PT, R17, RZ, PT ;  /* 0x000000ff1100720c */ /* 0x000fe20003fa5270 */
[----:B------:R-:W-:Y:S01]  /*1e20*/  @!P6 IMAD.IADD R170, R170, 0x1, -R15 ;  /* 0x00000001aaaae824 */ /* 0x000fe200078e0a0f */
[----:B------:R-:W-:Y:S01]  /*1e30*/  ISETP.NE.U32.AND P4, PT, R67, RZ, PT ;  /* 0x000000ff4300720c */ /* 0x000fe20003f85070 */
[----:B------:R-:W-:Y:S01]  /*1e40*/  IMAD R103, R126, 0x2, R73 ;  /* 0x000000027e677824 */ /* 0x000fe200078e0249 */
[----:B------:R-:W-:Y:S01]  /*1e50*/  UIADD3 UR14, UPT, UPT, UR12, UR4, URZ ;  /* 0x000000040c0e7290 */ /* 0x000fe2000fffe0ff */
[----:B------:R-:W-:Y:S01]  /*1e60*/  @!P0 IMAD.MOV R10, RZ, RZ, -R10 ;  /* 0x000000ffff0a8224 */ /* 0x000fe200078e0a0a */
[----:B------:R-:W-:Y:S10]  /*1e70*/  BRA.U UP0, `(.L_x_5) ;  /* 0x0000000100187547 */ /* 0x000ff4000b800000 */
[----:B------:R-:W-:Y:S01]  /*1e80*/  ELECT P0, URZ, PT ;  /* 0x0000000000ff782f */ /* 0x000fe20003800000 */
[----:B------:R-:W-:Y:S01]  /*1e90*/  IMAD.MOV.U32 R6, RZ, RZ, 0x1 ;  /* 0x00000001ff067424 */ /* 0x000fe200078e00ff */
[----:B------:R-:W-:Y:S01]  /*1ea0*/  UMOV UR4, 0x40 ;  /* 0x0000004000047882 */ /* 0x000fe20000000000 */
[----:B------:R-:W-:Y:S01]  /*1eb0*/  UVIRTCOUNT.DEALLOC.SMPOOL 0x80 ;  /* 0x000000800000784c */ /* 0x000fe20000000000 */
[----:B------:R-:W-:-:S09]  /*1ec0*/  ULEA UR4, UR5, UR4, 0x18 ;  /* 0x0000000405047291 */ /* 0x000fd2000f8ec0ff */
[----:B------:R1:W-:Y:S03]  /*1ed0*/  @P0 STS.U8 [UR4], R6 ;  /* 0x00000006ff000988 */ /* 0x0003e60008000004 */
.L_x_5:
[----:B------:R-:W-:Y:S01]  /*1ee0*/  STTM.16dp32bit_t0_t15.x32 tmem[UR14], RZ ;  /* 0x000000ff000079ed */ /* 0x000fe20008a8000e */
[----:B------:R-:W-:Y:S01]  /*1ef0*/  STTM.16dp32bit_t16_t31.x32 tmem[UR14+0x20], RZ ;  /* 0x000020ff000079ed */ /* 0x000fe20008aa000e */
[----:B------:R-:W2:Y:S02]  /*1f00*/  FENCE.VIEW.ASYNC.T ;  /* 0x00000000000073c6 */ /* 0x000ea40000000200 */
[----:B--2---:R-:W-:Y:S01]  /*1f10*/  VOTEU.ALL UP2, P4 ;  /* 0x0000000000ff7886 */ /* 0x004fe20002040000 */
[----:B------:R-:W-:Y:S01]  /*1f20*/  IMAD R145, R126, 0x2, R103 ;  /* 0x000000027e917824 */ /* 0x000fe200078e0267 */
[----:B------:R-:W-:Y:S01]  /*1f30*/  VOTEU.ALL UP3, P4 ;  /* 0x0000000000ff7886 */ /* 0x000fe20002060000 */
[----:B------:R-:W-:Y:S02]  /*1f40*/  SEL R15, R168, R10, !P5 ;  /* 0x0000000aa80f7207 */ /* 0x000fe40006800000 */
[----:B------:R-:W-:-:S04]  /*1f50*/  @!UP2 UIADD3 UR4, UPT, UPT, -UR6, 0x100000, URZ ;  /* 0x001000000604a890 */ /* 0x000fc8000fffe1ff */
[----:B------:R-:W-:Y:S02]  /*1f60*/  @!UP2 USHF.L.U32 UR5, UR4, 0xb, URZ ;  /* 0x0000000b0405a899 */ /* 0x000fe400080006ff */
[----:B------:R-:W-:Y:S01]  /*1f70*/  @!UP2 USHF.L.U32 UR4, UR4, 0x1, URZ ;  /* 0x000000010404a899 */ /* 0x000fe200080006ff */
[----:B------:R-:W-:Y:S01]  /*1f80*/  BAR.SYNC.DEFER_BLOCKING 0x0 ;  /* 0x0000000000007b1d */ /* 0x000fe20000010000 */
[C---:B------:R-:W-:Y:S01]  /*1f90*/  IMAD R21, R126.reuse, 0x2, R145 ;  /* 0x000000027e157824 */ /* 0x040fe200078e0291 */
[----:B------:R-:W-:Y:S01]  /*1fa0*/  PLOP3.LUT P0, PT, PT, PT, UP1, 0x80, 0x8 ;  /* 0x000000000008781c */ /* 0x000fe20003f0f018 */
[----:B0-----:R-:W-:Y:S01]  /*1fb0*/  IMAD R15, R15, UR8, RZ ;  /* 0x000000080f0f7c24 */ /* 0x001fe2000f8e02ff */
[----:B------:R-:W-:Y:S01]  /*1fc0*/  PLOP3.LUT P1, PT, PT, PT, UP1, 0x80, 0x8 ;  /* 0x000000000008781c */ /* 0x000fe20003f2f018 */
[----:B------:R-:W-:Y:S01]  /*1fd0*/  IMAD R75, R126, 0x2, R21 ;  /* 0x000000027e4b7824 */ /* 0x000fe200078e0215 */
[----:B------:R-:W-:Y:S02]  /*1fe0*/  ISETP.LT.AND P0, PT, R4, UR29, P0 ;  /* 0x0000001d04007c0c */ /* 0x000fe40008701270 */
[----:B-1----:R-:W-:Y:S01]  /*1ff0*/  IADD3 R6, P2, PT, R15, R198, RZ ;  /* 0x000000c60f067210 */ /* 0x002fe20007f5e0ff */
[----:B------:R-:W-:Y:S01]  /*2000*/  IMAD R109, R126, 0x2, R75 ;  /* 0x000000027e6d7824 */ /* 0x000fe200078e024b */
[----:B------:R-:W-:-:S02]  /*2010*/  ISETP.LT.AND P1, PT, R5, UR29, P1 ;  /* 0x0000001d05007c0c */ /* 0x000fc40008f21270 */
[----:B------:R-:W-:Y:S01]  /*2020*/  LEA.HI.X.SX32 R15, R15, R199, 0x1, P2 ;  /* 0x000000c70f0f7211 */ /* 0x000fe200010f0eff */
[----:B------:R-:W-:-:S04]  /*2030*/  IMAD R23, R126, 0x4, R109 ;  /* 0x000000047e177824 */ /* 0x000fc800078e026d */
[C---:B------:R-:W-:Y:S01]  /*2040*/  IMAD R81, R126.reuse, 0x2, R23 ;  /* 0x000000027e517824 */ /* 0x040fe200078e0217 */
[C---:B------:R-:W-:Y:S01]  /*2050*/  LOP3.LUT R10, R5.reuse, 0x10, RZ, 0xfc, !PT ;  /* 0x00000010050a7812 */ /* 0x040fe200078efcff */
[----:B------:R-:W-:Y:S01]  /*2060*/  @P0 IMAD.MOV.U32 R14, RZ, RZ, R6 ;  /* 0x000000ffff0e0224 */ /* 0x000fe200078e0006 */
[----:B------:R-:W0:Y:S02]  /*2070*/  FENCE.VIEW.ASYNC.S ;  /* 0x00000000000073c6 */ /* 0x000e240000000000 */
[----:B0-----:R0:W1:Y:S02]  /*2080*/  @!UP3 SYNCS.EXCH.64 URZ, [UR15], UR4 ;  /* 0x000000040fffb5b2 */ /* 0x0010640008000100 */
[----:B-1----:R-:W-:Y:S01]  /*2090*/  BAR.SYNC.DEFER_BLOCKING 0x0 ;  /* 0x0000000000007b1d */ /* 0x002fe20000010000 */
[C---:B------:R-:W-:Y:S01]  /*20a0*/  IMAD R111, R126.reuse, 0x2, R81 ;  /* 0x000000027e6f7824 */ /* 0x040fe200078e0251 */
[----:B------:R-:W-:Y:S02]  /*20b0*/  PLOP3.LUT P3, PT, PT, PT, UP1, 0x80, 0x8 ;  /* 0x000000000008781c */ /* 0x000fe40003f6f018 */
[----:B------:R-:W-:Y:S01]  /*20c0*/  LOP3.LUT R8, R5, 0x8, RZ, 0xfc, !PT ;  /* 0x0000000805087812 */ /* 0x000fe200078efcff */
[----:B------:R-:W-:Y:S01]  /*20d0*/  IMAD R147, R126, 0x2, R111 ;  /* 0x000000027e937824 */ /* 0x000fe200078e026f */
[----:B------:R-:W-:-:S02]  /*20e0*/  IADD3 R12, P6, PT, R19, R154, RZ ;  /* 0x0000009a130c7210 */ /* 0x000fc40007fde0ff */
[----:B------:R-:W-:Y:S01]  /*20f0*/  PLOP3.LUT P2, PT, PT, PT, UP1, 0x80, 0x8 ;  /* 0x000000000008781c */ /* 0x000fe20003f4f018 */
[----:B------:R-:W-:Y:S01]  /*2100*/  IMAD R25, R126, 0x2, R147 ;  /* 0x000000027e197824 */ /* 0x000fe200078e0293 */
[----:B------:R-:W-:Y:S01]  /*2110*/  ISETP.LT.AND P3, PT, R10, UR29, P3 ;  /* 0x0000001d0a007c0c */ /* 0x000fe20009f61270 */
[----:B------:R-:W-:Y:S01]  /*2120*/  @P1 IMAD.MOV.U32 R16, RZ, RZ, R12 ;  /* 0x000000ffff101224 */ /* 0x000fe200078e000c */
[----:B------:R-:W-:Y:S02]  /*2130*/  PRMT R209, RZ, 0x7610, R209 ;  /* 0x00007610ffd17816 */ /* 0x000fe400000000d1 */
[----:B------:R-:W-:Y:S02]  /*2140*/  ISETP.LT.AND P2, PT, R8, UR29, P2 ;  /* 0x0000001d08007c0c */ /* 0x000fe40009741270 */
[----:B------:R-:W-:Y:S01]  /*2150*/  LEA.HI.X.SX32 R17, R19, R155, 0x1, P6 ;  /* 0x0000009b13117211 */ /* 0x000fe200030f0eff */
[----:B------:R-:W-:Y:S01]  /*2160*/  IMAD R83, R126, 0x2, R25 ;  /* 0x000000027e537824 */ /* 0x000fe200078e0219 */
[----:B------:R-:W-:-:S03]  /*2170*/  PRMT R205, RZ, 0x7610, R205 ;  /* 0x00007610ffcd7816 */ /* 0x000fc600000000cd */
[C---:B------:R-:W-:Y:S01]  /*2180*/  IMAD R117, R126.reuse, 0x2, R83 ;  /* 0x000000027e757824 */ /* 0x040fe200078e0253 */
[----:B------:R1:W2:Y:S04]  /*2190*/  @P0 LDG.E.U8 R246, desc[UR26][R14.64] ;  /* 0x0000001a0ef60981 */ /* 0x0002a8000c1e1100 */
[----:B------:R3:W4:Y:S01]  /*21a0*/  @P1 LDG.E.U8 R209, desc[UR26][R16.64] ;  /* 0x0000001a10d11981 */ /* 0x000722000c1e1100 */
[----:B------:R-:W-:Y:S02]  /*21b0*/  PRMT R207, RZ, 0x7610, R207 ;  /* 0x00007610ffcf7816 */ /* 0x000fe400000000cf */
[-C--:B-1----:R-:W-:Y:S02]  /*21c0*/  IADD3 R14, P6, PT, R21, R154.reuse, RZ ;  /* 0x0000009a150e7210 */ /* 0x082fe40007fde0ff */
[----:B---3--:R-:W-:Y:S01]  /*21d0*/  IADD3 R16, P1, PT, R23, R154, RZ ;  /* 0x0000009a17107210 */ /* 0x008fe20007f3e0ff */
[----:B------:R-:W-:Y:S01]  /*21e0*/  IMAD R27, R126, 0x4, R117 ;  /* 0x000000047e1b7824 */ /* 0x000fe200078e0275 */
[-C--:B------:R-:W-:Y:S01]  /*21f0*/  LEA.HI.X.SX32 R19, R21, R155.reuse, 0x1, P6 ;  /* 0x0000009b15137211 */ /* 0x080fe200030f0eff */
[----:B------:R-:W-:Y:S01]  /*2200*/  @P2 IMAD.MOV.U32 R18, RZ, RZ, R14 ;  /* 0x000000ffff122224 */ /* 0x000fe200078e000e */
[----:B------:R-:W-:Y:S01]  /*2210*/  LEA.HI.X.SX32 R21, R23, R155, 0x1, P1 ;  /* 0x0000009b17157211 */ /* 0x000fe200008f0eff */
[----:B------:R-:W-:-:S02]  /*2220*/  @P3 IMAD.MOV.U32 R20, RZ, RZ, R16 ;  /* 0x000000ffff143224 */ /* 0x000fc400078e0010 */
[----:B------:R-:W-:Y:S01]  /*2230*/  IMAD R89, R126, 0x2, R27 ;  /* 0x000000027e597824 */ /* 0x000fe200078e021b */
[----:B------:R1:W3:Y:S01]  /*2240*/  @P2 LDG.E.U8 R207, desc[UR26][R18.64] ;  /* 0x0000001a12cf2981 */ /* 0x0002e2000c1e1100 */
[----:B------:R-:W-:-:S03]  /*2250*/  PLOP3.LUT P1, PT, PT, PT, UP1, 0x80, 0x8 ;  /* 0x000000000008781c */ /* 0x000fc60003f2f018 */
[----:B------:R5:W2:Y:S01]  /*2260*/  @P3 LDG.E.U8 R205, desc[UR26][R20.64] ;  /* 0x0000001a14cd3981 */ /* 0x000aa2000c1e1100 */
[----:B------:R-:W-:Y:S01]  /*2270*/  PLOP3.LUT P2, PT, PT, PT, UP1, 0x80, 0x8 ;  /* 0x000000000008781c */ /* 0x000fe20003f4f018 */
[C---:B------:R-:W-:Y:S01]  /*2280*/  IMAD R121, R126.reuse, 0x2, R89 ;  /* 0x000000027e797824 */ /* 0x040fe200078e0259 */
[C---:B-1----:R-:W-:Y:S02]  /*2290*/  LOP3.LUT R18, R5.reuse, 0x18, RZ, 0xfc, !PT ;  /* 0x0000001805127812 */ /* 0x042fe400078efcff */
[----:B-----5:R-:W-:Y:S01]  /*22a0*/  LOP3.LUT R20, R5, 0x20, RZ, 0xfc, !PT ;  /* 0x0000002005147812 */ /* 0x020fe200078efcff */
[----:B------:R-:W-:Y:S01]  /*22b0*/  IMAD R151, R126, 0x2, R121 ;  /* 0x000000027e977824 */ /* 0x000fe200078e0279 */
[----:B------:R-:W-:Y:S02]  /*22c0*/  ISETP.LT.AND P2, PT, R18, UR29, P2 ;  /* 0x0000001d12007c0c */ /* 0x000fe40009741270 */
[----:B------:R-:W-:Y:S01]  /*22d0*/  ISETP.LT.AND P1, PT, R20, UR29, P1 ;  /* 0x0000001d14007c0c */ /* 0x000fe20008f21270 */
[----:B------:R-:W-:Y:S01]  /*22e0*/  IMAD R29, R126, 0x2, R151 ;  /* 0x000000027e1d7824 */ /* 0x000fe200078e0297 */
[----:B------:R-:W-:-:S02]  /*22f0*/  IADD3 R22, P3, PT, R25, R154, RZ ;  /* 0x0000009a19167210 */ /* 0x000fc40007f7e0ff */
[----:B------:R-:W-:Y:S02]  /*2300*/  PRMT R203, RZ, 0x7610, R203 ;  /* 0x00007610ffcb7816 */ /* 0x000fe400000000cb */
[----:B------:R-:W-:Y:S01]  /*2310*/  IADD3 R24, P6, PT, R27, R154, RZ ;  /* 0x0000009a1b187210 */ /* 0x000fe20007fde0ff */
[C---:B------:R-:W-:Y:S01]  /*2320*/  IMAD R91, R126.reuse, 0x2, R29 ;  /* 0x000000027e5b7824 */ /* 0x040fe200078e021d */
[-C--:B------:R-:W-:Y:S02]  /*2330*/  LEA.HI.X.SX32 R23, R25, R155.reuse, 0x1, P3 ;  /* 0x0000009b19177211 */ /* 0x080fe400018f0eff */
[----:B------:R-:W-:Y:S02]  /*2340*/  LOP3.LUT R25, R5, 0x28, RZ, 0xfc, !PT ;  /* 0x0000002805197812 */ /* 0x000fe400078efcff */
[----:B------:R-:W-:Y:S01]  /*2350*/  PLOP3.LUT P3, PT, PT, PT, UP1, 0x80, 0x8 ;  /* 0x000000000008781c */ /* 0x000fe20003f6f018 */
[----:B------:R-:W-:Y:S01]  /*2360*/  @P1 IMAD.MOV.U32 R26, RZ, RZ, R24 ;  /* 0x000000ffff1a1224 */ /* 0x000fe200078e0018 */
[----:B------:R-:W-:Y:S01]  /*2370*/  PRMT R165, RZ, 0x7610, R165 ;  /* 0x00007610ffa57816 */ /* 0x000fe200000000a5 */
[----:B------:R-:W5:Y:S01]  /*2380*/  @P2 LDG.E.U8 R203, desc[UR26][R22.64] ;  /* 0x0000001a16cb2981 */ /* 0x000f62000c1e1100 */
[----:B------:R-:W-:Y:S01]  /*2390*/  LEA.HI.X.SX32 R27, R27, R155, 0x1, P6 ;  /* 0x0000009b1b1b7211 */ /* 0x000fe200030f0eff */
[----:B------:R-:W-:Y:S01]  /*23a0*/  IMAD R123, R126, 0x2, R91 ;  /* 0x000000027e7b7824 */ /* 0x000fe200078e025b */
[----:B------:R-:W-:-:S02]  /*23b0*/  ISETP.LT.AND P2, PT, R25, UR29, P3 ;  /* 0x0000001d19007c0c */ /* 0x000fc40009f41270 */
[----:B------:R-:W-:Y:S01]  /*23c0*/  ISETP.GE.AND P3, PT, R38, RZ, PT ;  /* 0x000000ff2600720c */ /* 0x000fe20003f66270 */
[----:B------:R1:W2:Y:S01]  /*23d0*/  @P1 LDG.E.U8 R165, desc[UR26][R26.64] ;  /* 0x0000001a1aa51981 */ /* 0x0002a2000c1e1100 */
[----:B------:R-:W-:-:S04]  /*23e0*/  IMAD R33, R126, 0x4, R123 ;  /* 0x000000047e217824 */ /* 0x000fc800078e027b */
[----:B------:R-:W-:Y:S01]  /*23f0*/  IMAD R97, R126, 0x2, R33 ;  /* 0x000000027e617824 */ /* 0x000fe200078e0221 */
[----:B-1----:R-:W-:-:S03]  /*2400*/  IADD3 R26, P6, PT, R29, R154, RZ ;  /* 0x0000009a1d1a7210 */ /* 0x002fc60007fde0ff */
[C---:B------:R-:W-:Y:S01]  /*2410*/  IMAD R129, R126.reuse, 0x2, R97 ;  /* 0x000000027e817824 */ /* 0x040fe200078e0261 */
[----:B------:R-:W-:Y:S01]  /*2420*/  LEA.HI.X.SX32 R29, R29, R155, 0x1, P6 ;  /* 0x0000009b1d1d7211 */ /* 0x000fe200030f0eff */
[----:B------:R-:W-:Y:S01]  /*2430*/  IMAD.MOV.U32 R31, RZ, RZ, R30 ;  /* 0x000000ffff1f7224 */ /* 0x000fe200078e001e */
[----:B------:R-:W-:Y:S01]  /*2440*/  PRMT R214, RZ, 0x7610, R214 ;  /* 0x00007610ffd67816 */ /* 0x000fe200000000d6 */
[----:B------:R-:W-:Y:S02]  /*2450*/  @P2 IMAD.MOV.U32 R34, RZ, RZ, R26 ;  /* 0x000000ffff222224 */ /* 0x000fe400078e001a */
[----:B------:R-:W-:Y:S02]  /*2460*/  @P2 IMAD.MOV.U32 R35, RZ, RZ, R29 ;  /* 0x000000ffff232224 */ /* 0x000fe400078e001d */
[C---:B------:R-:W-:Y:S02]  /*2470*/  IMAD R153, R126.reuse, 0x2, R129 ;  /* 0x000000027e997824 */ /* 0x040fe400078e0281 */
[----:B------:R-:W-:Y:S01]  /*2480*/  @!P3 IMAD.MOV R31, RZ, RZ, -R31 ;  /* 0x000000ffff1fb224 */ /* 0x000fe200078e0a1f */
[----:B------:R1:W2:Y:S01]  /*2490*/  @P2 LDG.E.U8 R214, desc[UR26][R34.64] ;  /* 0x0000001a22d62981 */ /* 0x0002a2000c1e1100 */
[----:B------:R-:W-:Y:S01]  /*24a0*/  IADD3 R30, P2, PT, R33, R154, RZ ;  /* 0x0000009a211e7210 */ /* 0x000fe20007f5e0ff */
[----:B------:R-:W-:Y:S01]  /*24b0*/  IMAD R99, R126, 0x2, R153 ;  /* 0x000000027e637824 */ /* 0x000fe200078e0299 */
[----:B------:R-:W-:-:S02]  /*24c0*/  LOP3.LUT R28, R5, 0x30, RZ, 0xfc, !PT ;  /* 0x00000030051c7812 */ /* 0x000fc400078efcff */
[----:B------:R-:W-:Y:S02]  /*24d0*/  PLOP3.LUT P1, PT, PT, PT, UP1, 0x80, 0x8 ;  /* 0x000000000008781c */ /* 0x000fe40003f2f018 */
[----:B------:R-:W-:Y:S02]  /*24e0*/  SEL R69, R168, R31, !P5 ;  /* 0x0000001fa8457207 */ /* 0x000fe40006800000 */
[----:B------:R-:W-:Y:S02]  /*24f0*/  ISETP.GE.AND P3, PT, R42, RZ, PT ;  /* 0x000000ff2a00720c */ /* 0x000fe40003f66270 */
[----:B------:R-:W-:Y:S02]  /*2500*/  LEA.HI.X.SX32 R31, R33, R155, 0x1, P2 ;  /* 0x0000009b211f7211 */ /* 0x000fe400010f0eff */
[----:B-1----:R-:W-:Y:S02]  /*2510*/  IADD3 R34, P2, PT, R99, R154, RZ ;  /* 0x0000009a63227210 */ /* 0x002fe40007f5e0ff */
[----:B------:R-:W-:-:S02]  /*2520*/  ISETP.LT.AND P1, PT, R28, UR29, P1 ;  /* 0x0000001d1c007c0c */ /* 0x000fc40008f21270 */
[----:B------:R-:W-:Y:S02]  /*2530*/  LEA.HI.X.SX32 R35, R99, R155, 0x1, P2 ;  /* 0x0000009b63237211 */ /* 0x000fe400010f0eff */
[----:B------:R-:W-:Y:S02]  /*2540*/  LOP3.LUT R33, R5, 0x2, RZ, 0xfc, !PT ;  /* 0x0000000205217812 */ /* 0x000fe400078efcff */
[----:B------:R-:W-:Y:S01]  /*2550*/  PLOP3.LUT P2, PT, PT, PT, UP1, 0x80, 0x8 ;  /* 0x000000000008781c */ /* 0x000fe20003f4f018 */
[----:B------:R-:W-:Y:S01]  /*2560*/  IMAD.MOV.U32 R71, RZ, RZ, R70 ;  /* 0x000000ffff477224 */ /* 0x000fe200078e0046 */
[----:B------:R-:W-:Y:S02]  /*2570*/  PRMT R212, RZ, 0x7610, R212 ;  /* 0x00007610ffd47816 */ /* 0x000fe400000000d4 */
[----:B------:R-:W-:Y:S01]  /*2580*/  ISETP.LT.AND P2, PT, R33, UR29, P2 ;  /* 0x0000001d21007c0c */ /* 0x000fe20009741270 */
[----:B------:R-:W-:Y:S01]  /*2590*/  @!P3 IMAD.MOV R71, RZ, RZ, -R71 ;  /* 0x000000ffff47b224 */ /* 0x000fe200078e0a47 */
[----:B------:R-:W-:-:S02]  /*25a0*/  LOP3.LUT R32, R5, 0x38, RZ, 0xfc, !PT ;  /* 0x0000003805207812 */ /* 0x000fc400078efcff */
[----:B------:R-:W-:Y:S01]  /*25b0*/  PLOP3.LUT P6, PT, PT, PT, UP1, 0x80, 0x8 ;  /* 0x000000000008781c */ /* 0x000fe20003fcf018 */
[----:B------:R-:W2:Y:S01]  /*25c0*/  @P1 LDG.E.U8 R212, desc[UR26][R30.64] ;  /* 0x0000001a1ed41981 */ /* 0x000ea2000c1e1100 */
[C---:B------:R-:W-:Y:S02]  /*25d0*/  IADD3 R70, P3, PT, R73.reuse, R154, RZ ;  /* 0x0000009a49467210 */ /* 0x040fe40007f7e0ff */
[----:B------:R-:W-:Y:S02]  /*25e0*/  ISETP.LT.AND P1, PT, R32, UR29, P6 ;  /* 0x0000001d20007c0c */ /* 0x000fe4000b721270 */
[----:B------:R-:W-:Y:S02]  /*25f0*/  SEL R77, R168, R71, !P5 ;  /* 0x00000047a84d7207 */ /* 0x000fe40006800000 */
[----:B------:R-:W-:Y:S02]  /*2600*/  PRMT R208, RZ, 0x7610, R208 ;  /* 0x00007610ffd07816 */ /* 0x000fe400000000d0 */
[----:B------:R-:W-:-:S02]  /*2610*/  LEA.HI.X.SX32 R71, R73, R155, 0x1, P3 ;  /* 0x0000009b49477211 */ /* 0x000fc400018f0eff */
[----:B------:R-:W-:Y:S02]  /*2620*/  ISETP.GE.AND P3, PT, R46, RZ, PT ;  /* 0x000000ff2e00720c */ /* 0x000fe40003f66270 */
[----:B------:R-:W-:Y:S01]  /*2630*/  PRMT R210, RZ, 0x7610, R210 ;  /* 0x00007610ffd27816 */ /* 0x000fe200000000d2 */
[----:B------:R-:W2:Y:S01]  /*2640*/  @P2 LDG.E.U8 R208, desc[UR26][R70.64] ;  /* 0x0000001a46d02981 */ /* 0x000ea2000c1e1100 */
[----:B------:R-:W-:Y:S02]  /*2650*/  IADD3 R74, P2, PT, R75, R154, RZ ;  /* 0x0000009a4b4a7210 */ /* 0x000fe40007f5e0ff */
[----:B------:R-:W-:Y:S02]  /*2660*/  LOP3.LUT R73, R5, 0x12, RZ, 0xfc, !PT ;  /* 0x0000001205497812 */ /* 0x000fe400078efcff */
[----:B------:R-:W-:Y:S01]  /*2670*/  LEA.HI.X.SX32 R75, R75, R155, 0x1, P2 ;  /* 0x0000009b4b4b7211 */ /* 0x000fe200010f0eff */
[----:B------:R-:W2:Y:S01]  /*2680*/  @P1 LDG.E.U8 R210, desc[UR26][R34.64] ;  /* 0x0000001a22d21981 */ /* 0x000ea2000c1e1100 */
[----:B------:R-:W-:Y:S01]  /*2690*/  PLOP3.LUT P2, PT, PT, PT, UP1, 0x80, 0x8 ;  /* 0x000000000008781c */ /* 0x000fe20003f4f018 */
[----:B------:R-:W-:Y:S01]  /*26a0*/  IMAD.MOV.U32 R79, RZ, RZ, R78 ;  /* 0x000000ffff4f7224 */ /* 0x000fe200078e004e */
[----:B------:R-:W-:-:S02]  /*26b0*/  LOP3.LUT R72, R5, 0xa, RZ, 0xfc, !PT ;  /* 0x0000000a05487812 */ /* 0x000fc400078efcff */
[----:B------:R-:W-:Y:S02]  /*26c0*/  PLOP3.LUT P1, PT, PT, PT, UP1, 0x80, 0x8 ;  /* 0x000000000008781c */ /* 0x000fe40003f2f018 */
[----:B------:R-:W-:Y:S01]  /*26d0*/  ISETP.LT.AND P2, PT, R73, UR29, P2 ;  /* 0x0000001d49007c0c */ /* 0x000fe20009741270 */
[----:B------:R-:W-:Y:S01]  /*26e0*/  @!P3 IMAD.MOV R79, RZ, RZ, -R79 ;  /* 0x000000ffff4fb224 */ /* 0x000fe200078e0a4f */
[----:B------:R-:W-:Y:S02]  /*26f0*/  ISETP.LT.AND P1, PT, R72, UR29, P1 ;  /* 0x0000001d48007c0c */ /* 0x000fe40008f21270 */
[----:B------:R-:W-:Y:S02]  /*2700*/  IADD3 R78, P3, PT, R81, R154, RZ ;  /* 0x0000009a514e7210 */ /* 0x000fe40007f7e0ff */
[----:B------:R-:W-:Y:S02]  /*2710*/  SEL R85, R168, R79, !P5 ;  /* 0x0000004fa8557207 */ /* 0x000fe40006800000 */
[----:B------:R-:W-:-:S02]  /*2720*/  PRMT R204, RZ, 0x7610, R204 ;  /* 0x00007610ffcc7816 */ /* 0x000fc400000000cc */
[----:B------:R-:W-:Y:S02]  /*2730*/  LEA.HI.X.SX32 R79, R81, R155, 0x1, P3 ;  /* 0x0000009b514f7211 */ /* 0x000fe400018f0eff */
[----:B------:R-:W-:Y:S02]  /*2740*/  PRMT R206, RZ, 0x7610, R206 ;  /* 0x00007610ffce7816 */ /* 0x000fe400000000ce */
[----:B------:R-:W-:Y:S01]  /*2750*/  ISETP.GE.AND P3, PT, R50, RZ, PT ;  /* 0x000000ff3200720c */ /* 0x000fe20003f66270 */
[----:B------:R-:W2:Y:S01]  /*2760*/  @P2 LDG.E.U8 R204, desc[UR26][R78.64] ;  /* 0x0000001a4ecc2981 */ /* 0x000ea2000c1e1100 */
[----:B------:R-:W-:Y:S02]  /*2770*/  IADD3 R82, P2, PT, R83, R154, RZ ;  /* 0x0000009a53527210 */ /* 0x000fe40007f5e0ff */
[----:B------:R-:W-:Y:S01]  /*2780*/  LOP3.LUT R80, R5, 0x1a, RZ, 0xfc, !PT ;  /* 0x0000001a05507812 */ /* 0x000fe200078efcff */
[----:B------:R-:W2:Y:S01]  /*2790*/  @P1 LDG.E.U8 R206, desc[UR26][R74.64] ;  /* 0x0000001a4ace1981 */ /* 0x000ea2000c1e1100 */
[----:B------:R-:W-:-:S02]  /*27a0*/  PLOP3.LUT P1, PT, PT, PT, UP1, 0x80, 0x8 ;  /* 0x000000000008781c */ /* 0x000fc40003f2f018 */
[----:B------:R-:W-:Y:S02]  /*27b0*/  LEA.HI.X.SX32 R83, R83, R155, 0x1, P2 ;  /* 0x0000009b53537211 */ /* 0x000fe400010f0eff */
[----:B------:R-:W-:Y:S02]  /*27c0*/  LOP3.LUT R81, R5, 0x22, RZ, 0xfc, !PT ;  /* 0x0000002205517812 */ /* 0x000fe400078efcff */
[----:B------:R-:W-:Y:S01]  /*27d0*/  PLOP3.LUT P2, PT, PT, PT, UP1, 0x80, 0x8 ;  /* 0x000000000008781c */ /* 0x000fe20003f4f018 */
[----:B------:R-:W-:Y:S01]  /*27e0*/  IMAD.MOV.U32 R87, RZ, RZ, R86 ;  /* 0x000000ffff577224 */ /* 0x000fe200078e0056 */
[----:B------:R-:W-:Y:S02]  /*27f0*/  ISETP.LT.AND P1, PT, R80, UR29, P1 ;  /* 0x0000001d50007c0c */ /* 0x000fe40008f21270 */
[----:B------:R-:W-:Y:S01]  /*2800*/  ISETP.LT.AND P2, PT, R81, UR29, P2 ;  /* 0x0000001d51007c0c */ /* 0x000fe20009741270 */
[----:B------:R-:W-:Y:S01]  /*2810*/  @!P3 IMAD.MOV R87, RZ, RZ, -R87 ;  /* 0x000000ffff57b224 */ /* 0x000fe200078e0a57 */
[----:B------:R-:W-:-:S02]  /*2820*/  PRMT R241, RZ, 0x7610, R241 ;  /* 0x00007610fff17816 */ /* 0x000fc400000000f1 */
[C---:B------:R-:W-:Y:S02]  /*2830*/  IADD3 R86, P3, PT, R89.reuse, R154, RZ ;  /* 0x0000009a59567210 */ /* 0x040fe40007f7e0ff */
[----:B------:R-:W-:Y:S02]  /*2840*/  SEL R93, R168, R87, !P5 ;  /* 0x00000057a85d7207 */ /* 0x000fe40006800000 */
[----:B------:R-:W-:Y:S02]  /*2850*/  PRMT R200, RZ, 0x7610, R200 ;  /* 0x00007610ffc87816 */ /* 0x000fe400000000c8 */
[----:B------:R-:W-:Y:S01]  /*2860*/  LEA.HI.X.SX32 R87, R89, R155, 0x1, P3 ;  /* 0x0000009b59577211 */ /* 0x000fe200018f0eff */
[----:B------:R-:W2:Y:S01]  /*2870*/  @P1 LDG.E.U8 R241, desc[UR26][R82.64] ;  /* 0x0000001a52f11981 */ /* 0x000ea2000c1e1100 */
[----:B------:R-:W-:Y:S02]  /*2880*/  LOP3.LUT R88, R5, 0x2a, RZ, 0xfc, !PT ;  /* 0x0000002a05587812 */ /* 0x000fe400078efcff */
[----:B------:R-:W-:Y:S01]  /*2890*/  PLOP3.LUT P1, PT, PT, PT, UP1, 0x80, 0x8 ;  /* 0x000000000008781c */ /* 0x000fe20003f2f018 */
[----:B------:R-:W2:Y:S01]  /*28a0*/  @P2 LDG.E.U8 R200, desc[UR26][R86.64] ;  /* 0x0000001a56c82981 */ /* 0x000ea2000c1e1100 */
[----:B------:R-:W-:-:S02]  /*28b0*/  ISETP.GE.AND P3, PT, R54, RZ, PT ;  /* 0x000000ff3600720c */ /* 0x000fc40003f66270 */
[C---:B------:R-:W-:Y:S02]  /*28c0*/  IADD3 R90, P2, PT, R91.reuse, R154, RZ ;  /* 0x0000009a5b5a7210 */ /* 0x040fe40007f5e0ff */
[----:B------:R-:W-:Y:S02]  /*28d0*/  ISETP.LT.AND P1, PT, R88, UR29, P1 ;  /* 0x0000001d58007c0c */ /* 0x000fe40008f21270 */
[----:B------:R-:W-:Y:S02]  /*28e0*/  LEA.HI.X.SX32 R91, R91, R155, 0x1, P2 ;  /* 0x0000009b5b5b7211 */ /* 0x000fe400010f0eff */
[----:B------:R-:W-:Y:S02]  /*28f0*/  LOP3.LUT R89, R5, 0x32, RZ, 0xfc, !PT ;  /* 0x0000003205597812 */ /* 0x000fe400078efcff */
[----:B------:R-:W-:Y:S01]  /*2900*/  PLOP3.LUT P2, PT, PT, PT, UP1, 0x80, 0x8 ;  /* 0x000000000008781c */ /* 0x000fe20003f4f018 */
[----:B------:R-:W-:Y:S01]  /*2910*/  IMAD.MOV.U32 R95, RZ, RZ, R94 ;  /* 0x000000ffff5f7224 */ /* 0x000fe200078e005e */
[----:B------:R-:W-:-:S02]  /*2920*/  PRMT R247, RZ, 0x7610, R247 ;  /* 0x00007610fff77816 */ /* 0x000fc400000000f7 */
[----:B------:R-:W-:Y:S01]  /*2930*/  ISETP.LT.AND P2, PT, R89, UR29, P2 ;  /* 0x0000001d59007c0c */ /* 0x000fe20009741270 */
[----:B------:R-:W-:Y:S01]  /*2940*/  @!P3 IMAD.MOV R95, RZ, RZ, -R95 ;  /* 0x000000ffff5fb224 */ /* 0x000fe200078e0a5f */
[C---:B------:R-:W-:Y:S02]  /*2950*/  IADD3 R94, P3, PT, R97.reuse, R154, RZ ;  /* 0x0000009a615e7210 */ /* 0x040fe40007f7e0ff */
[----:B------:R-:W2:Y:S01]  /*2960*/  @P1 LDG.E.U8 R247, desc[UR26][R90.64] ;  /* 0x0000001a5af71981 */ /* 0x000ea2000c1e1100 */
[----:B------:R-:W-:Y:S02]  /*2970*/  PRMT R245, RZ, 0x7610, R245 ;  /* 0x00007610fff57816 */ /* 0x000fe400000000f5 */
[----:B------:R-:W-:Y:S01]  /*2980*/  SEL R101, R168, R95, !P5 ;  /* 0x0000005fa8657207 */ /* 0x000fe20006800000 */
[----:B------:R-:W-:Y:S01]  /*2990*/  IMAD R135, R126, 0x2, R99 ;  /* 0x000000027e877824 */ /* 0x000fe200078e0263 */
[----:B------:R-:W-:Y:S01]  /*29a0*/  LEA.HI.X.SX32 R95, R97, R155, 0x1, P3 ;  /* 0x0000009b615f7211 */ /* 0x000fe200018f0eff */
[----:B------:R-:W-:Y:S01]  /*29b0*/  IMAD R69, R69, UR8, RZ ;  /* 0x0000000845457c24 */ /* 0x000fe2000f8e02ff */
[----:B------:R-:W-:-:S03]  /*29c0*/  ISETP.GE.AND P3, PT, R58, RZ, PT ;  /* 0x000000ff3a00720c */ /* 0x000fc60003f66270 */
[----:B------:R-:W2:Y:S01]  /*29d0*/  @P2 LDG.E.U8 R245, desc[UR26][R94.64] ;  /* 0x0000001a5ef52981 */ /* 0x000ea2000c1e1100 */
[----:B------:R-:W-:Y:S02]  /*29e0*/  IADD3 R98, P2, PT, R135, R154, RZ ;  /* 0x0000009a87627210 */ /* 0x000fe40007f5e0ff */
[----:B------:R-:W-:Y:S02]  /*29f0*/  LOP3.LUT R96, R5, 0x3a, RZ, 0xfc, !PT ;  /* 0x0000003a05607812 */ /* 0x000fe400078efcff */
[----:B------:R-:W-:Y:S01]  /*2a00*/  PLOP3.LUT P1, PT, PT, PT, UP1, 0x80, 0x8 ;  /* 0x000000000008781c */ /* 0x000fe20003f2f018 */
[----:B------:R-:W-:Y:S01]  /*2a10*/  IMAD R77, R77, UR8, RZ ;  /* 0x000000084d4d7c24 */ /* 0x000fe2000f8e02ff */
[----:B------:R-:W-:Y:S02]  /*2a20*/  LEA.HI.X.SX32 R99, R135, R155, 0x1, P2 ;  /* 0x0000009b87637211 */ /* 0x000fe400010f0eff */
[----:B------:R-:W-:Y:S02]  /*2a30*/  IADD3 R68, P6, PT, R69, R198, RZ ;  /* 0x000000c645447210 */ /* 0x000fe40007fde0ff */
[----:B------:R-:W-:-:S02]  /*2a40*/  ISETP.LT.AND P1, PT, R96, UR29, P1 ;  /* 0x0000001d60007c0c */ /* 0x000fc40008f21270 */
[----:B------:R-:W-:Y:S02]  /*2a50*/  LOP3.LUT R97, R5, 0x4, RZ, 0xfc, !PT ;  /* 0x0000000405617812 */ /* 0x000fe400078efcff */
[----:B------:R-:W-:Y:S01]  /*2a60*/  PLOP3.LUT P2, PT, PT, PT, UP1, 0x80, 0x8 ;  /* 0x000000000008781c */ /* 0x000fe20003f4f018 */
[----:B------:R-:W-:Y:S01]  /*2a70*/  IMAD.MOV.U32 R105, RZ, RZ, R102 ;  /* 0x000000ffff697224 */ /* 0x000fe200078e0066 */
[----:B------:R-:W-:Y:S01]  /*2a80*/  LEA.HI.X.SX32 R69, R69, R199, 0x1, P6 ;  /* 0x000000c745457211 */ /* 0x000fe200030f0eff */
[----:B------:R-:W-:Y:S01]  /*2a90*/  IMAD R85, R85, UR8, RZ ;  /* 0x0000000855557c24 */ /* 0x000fe2000f8e02ff */
[----:B------:R-:W-:Y:S02]  /*2aa0*/  ISETP.LT.AND P2, PT, R97, UR29, P2 ;  /* 0x0000001d61007c0c */ /* 0x000fe40009741270 */
[----:B------:R-:W-:Y:S01]  /*2ab0*/  IADD3 R76, P6, PT, R77, R198, RZ ;  /* 0x000000c64d4c7210 */ /* 0x000fe20007fde0ff */
[----:B------:R-:W-:Y:S01]  /*2ac0*/  @!P3 IMAD.MOV R105, RZ, RZ, -R105 ;  /* 0x000000ffff69b224 */ /* 0x000fe200078e0a69 */
[----:B------:R-:W-:-:S02]  /*2ad0*/  PRMT R243, RZ, 0x7610, R243 ;  /* 0x00007610fff37816 */ /* 0x000fc400000000f3 */
[----:B------:R-:W-:Y:S01]  /*2ae0*/  IADD3 R102, P3, PT, R103, R154, RZ ;  /* 0x0000009a67667210 */ /* 0x000fe20007f7e0ff */
[----:B------:R-:W-:Y:S01]  /*2af0*/  IMAD R93, R93, UR8, RZ ;  /* 0x000000085d5d7c24 */ /* 0x000fe2000f8e02ff */
[----:B------:R-:W-:Y:S02]  /*2b00*/  LEA.HI.X.SX32 R77, R77, R199, 0x1, P6 ;  /* 0x000000c74d4d7211 */ /* 0x000fe400030f0eff */
[----:B------:R-:W-:Y:S01]  /*2b10*/  IADD3 R84, P6, PT, R85, R198, RZ ;  /* 0x000000c655547210 */ /* 0x000fe20007fde0ff */
[----:B------:R-:W2:Y:S01]  /*2b20*/  @P1 LDG.E.U8 R243, desc[UR26][R98.64] ;  /* 0x0000001a62f31981 */ /* 0x000ea2000c1e1100 */
[----:B------:R-:W-:Y:S02]  /*2b30*/  PRMT R201, RZ, 0x7610, R201 ;  /* 0x00007610ffc97816 */ /* 0x000fe400000000c9 */
[----:B------:R-:W-:Y:S01]  /*2b40*/  LEA.HI.X.SX32 R103, R103, R155, 0x1, P3 ;  /* 0x0000009b67677211 */ /* 0x000fe200018f0eff */
[----:B------:R-:W-:Y:S01]  /*2b50*/  IMAD R101, R101, UR8, RZ ;  /* 0x0000000865657c24 */ /* 0x000fe2000f8e02ff */
[----:B------:R-:W-:-:S02]  /*2b60*/  LEA.HI.X.SX32 R85, R85, R199, 0x1, P6 ;  /* 0x000000c755557211 */ /* 0x000fc400030f0eff */
[----:B------:R-:W-:Y:S01]  /*2b70*/  LOP3.LUT R104, R5, 0xc, RZ, 0xfc, !PT ;  /* 0x0000000c05687812 */ /* 0x000fe200078efcff */
[----:B------:R-:W2:Y:S01]  /*2b80*/  @P2 LDG.E.U8 R201, desc[UR26][R102.64] ;  /* 0x0000001a66c92981 */ /* 0x000ea2000c1e1100 */
[----:B------:R-:W-:Y:S02]  /*2b90*/  PLOP3.LUT P1, PT, PT, PT, UP1, 0x80, 0x8 ;  /* 0x000000000008781c */ /* 0x000fe40003f2f018 */
[CC--:B------:R-:W-:Y:S02]  /*2ba0*/  IADD3 R92, P6, PT, R93.reuse, R198.reuse, RZ ;  /* 0x000000c65d5c7210 */ /* 0x0c0fe40007fde0ff */
[----:B------:R-:W-:Y:S02]  /*2bb0*/  SEL R107, R168, R105, !P5 ;  /* 0x00000069a86b7207 */ /* 0x000fe40006800000 */
[----:B------:R-:W-:Y:S02]  /*2bc0*/  ISETP.LT.AND P2, PT, R104, UR29, P1 ;  /* 0x0000001d68007c0c */ /* 0x000fe40008f41270 */
[----:B------:R-:W-:Y:S01]  /*2bd0*/  LEA.HI.X.SX32 R93, R93, R199, 0x1, P6 ;  /* 0x000000c75d5d7211 */ /* 0x000fe200030f0eff */
[----:B------:R-:W-:Y:S01]  /*2be0*/  IMAD R107, R107, UR8, RZ ;  /* 0x000000086b6b7c24 */ /* 0x000fe2000f8e02ff */
[----:B------:R-:W-:-:S02]  /*2bf0*/  IADD3 R100, P6, PT, R101, R198, RZ ;  /* 0x000000c665647210 */ /* 0x000fc40007fde0ff */
[----:B------:R-:W-:Y:S02]  /*2c00*/  LOP3.LUT R105, R5, 0x14, RZ, 0xfc, !PT ;  /* 0x0000001405697812 */ /* 0x000fe400078efcff */
[----:B------:R-:W-:Y:S02]  /*2c10*/  PLOP3.LUT P1, PT, PT, PT, UP1, 0x80, 0x8 ;  /* 0x000000000008781c */ /* 0x000fe40003f2f018 */
[----:B------:R-:W-:Y:S02]  /*2c20*/  IADD3 R108, P3, PT, R109, R154, RZ ;  /* 0x0000009a6d6c7210 */ /* 0x000fe40007f7e0ff */
[----:B------:R-:W-:Y:S02]  /*2c30*/  LEA.HI.X.SX32 R101, R101, R199, 0x1, P6 ;  /* 0x000000c765657211 */ /* 0x000fe400030f0eff */
[----:B------:R-:W-:Y:S02]  /*2c40*/  PRMT R227, RZ, 0x7610, R227 ;  /* 0x00007610ffe37816 */ /* 0x000fe400000000e3 */
[----:B------:R-:W-:-:S02]  /*2c50*/  IADD3 R106, P6, PT, R107, R198, RZ ;  /* 0x000000c66b6a7210 */ /* 0x000fc40007fde0ff */
[----:B------:R-:W-:Y:S02]  /*2c60*/  ISETP.LT.AND P1, PT, R105, UR29, P1 ;  /* 0x0000001d69007c0c */ /* 0x000fe40008f21270 */
[----:B------:R-:W-:Y:S02]  /*2c70*/  LEA.HI.X.SX32 R109, R109, R155, 0x1, P3 ;  /* 0x0000009b6d6d7211 */ /* 0x000fe400018f0eff */
[----:B------:R-:W-:Y:S02]  /*2c80*/  ISETP.GE.AND P3, PT, R63, RZ, PT ;  /* 0x000000ff3f00720c */ /* 0x000fe40003f66270 */
[----:B------:R-:W-:Y:S01]  /*2c90*/  LEA.HI.X.SX32 R107, R107, R199, 0x1, P6 ;  /* 0x000000c76b6b7211 */ /* 0x000fe200030f0eff */
[----:B------:R-:W2:Y:S01]  /*2ca0*/  @P2 LDG.E.U8 R227, desc[UR26][R108.64] ;  /* 0x0000001a6ce32981 */ /* 0x000ea2000c1e1100 */
[----:B------:R-:W-:Y:S02]  /*2cb0*/  IADD3 R110, P6, PT, R111, R154, RZ ;  /* 0x0000009a6f6e7210 */ /* 0x000fe40007fde0ff */
[----:B------:R-:W-:-:S02]  /*2cc0*/  LOP3.LUT R112, R5, 0x1c, RZ, 0xfc, !PT ;  /* 0x0000001c05707812 */ /* 0x000fc400078efcff */
[----:B------:R-:W-:Y:S02]  /*2cd0*/  PLOP3.LUT P2, PT, PT, PT, UP1, 0x80, 0x8 ;  /* 0x000000000008781c */ /* 0x000fe40003f4f018 */
[----:B------:R-:W-:Y:S02]  /*2ce0*/  PRMT R229, RZ, 0x7610, R229 ;  /* 0x00007610ffe57816 */ /* 0x000fe400000000e5 */
[----:B------:R-:W-:Y:S01]  /*2cf0*/  LEA.HI.X.SX32 R111, R111, R155, 0x1, P6 ;  /* 0x0000009b6f6f7211 */ /* 0x000fe200030f0eff */
[----:B------:R-:W-:Y:S01]  /*2d00*/  IMAD.MOV.U32 R119, RZ, RZ, R113 ;  /* 0x000000ffff777224 */ /* 0x000fe200078e0071 */
[----:B------:R-:W-:-:S03]  /*2d10*/  ISETP.LT.AND P2, PT, R112, UR29, P2 ;  /* 0x0000001d70007c0c */ /* 0x000fc60009741270 */
[----:B------:R-:W2:Y:S01]  /*2d20*/  @P1 LDG.E.U8 R229, desc[UR26][R110.64] ;  /* 0x0000001a6ee51981 */ /* 0x000ea2000c1e1100 */
[----:B------:R-:W-:Y:S01]  /*2d30*/  IADD3 R116, P1, PT, R117, R154, RZ ;  /* 0x0000009a75747210 */ /* 0x000fe20007f3e0ff */
[----:B------:R-:W-:Y:S01]  /*2d40*/  @!P3 IMAD.MOV R119, RZ, RZ, -R119 ;  /* 0x000000ffff77b224 */ /* 0x000fe200078e0a77 */
[----:B------:R-:W-:Y:S02]  /*2d50*/  LOP3.LUT R113, R5, 0x24, RZ, 0xfc, !PT ;  /* 0x0000002405717812 */ /* 0x000fe400078efcff */
[----:B------:R-:W-:Y:S02]  /*2d60*/  PLOP3.LUT P3, PT, PT, PT, UP1, 0x80, 0x8 ;  /* 0x000000000008781c */ /* 0x000fe40003f6f018 */
[----:B------:R-:W-:Y:S02]  /*2d70*/  PRMT R231, RZ, 0x7610, R231 ;  /* 0x00007610ffe77816 */ /* 0x000fe400000000e7 */
[----:B------:R-:W-:Y:S02]  /*2d80*/  LEA.HI.X.SX32 R117, R117, R155, 0x1, P1 ;  /* 0x0000009b75757211 */ /* 0x000fe400008f0eff */
[----:B------:R-:W-:-:S03]  /*2d90*/  ISETP.LT.AND P3, PT, R113, UR29, P3 ;  /* 0x0000001d71007c0c */ /* 0x000fc60009f61270 */
[----:B------:R-:W2:Y:S01]  /*2da0*/  @P2 LDG.E.U8 R231, desc[UR26][R116.64] ;  /* 0x0000001a74e72981 */ /* 0x000ea2000c1e1100 */
[CC--:B------:R-:W-:Y:S02]  /*2db0*/  IADD3 R120, P2, PT, R121.reuse, R154.reuse, RZ ;  /* 0x0000009a79787210 */ /* 0x0c0fe40007f5e0ff */
[----:B------:R-:W-:Y:S02]  /*2dc0*/  PRMT R233, RZ, 0x7610, R233 ;  /* 0x00007610ffe97816 */ /* 0x000fe400000000e9 */
[----:B------:R-:W-:Y:S02]  /*2dd0*/  LEA.HI.X.SX32 R121, R121, R155, 0x1, P2 ;  /* 0x0000009b79797211 */ /* 0x000fe400010f0eff */
[----:B------:R-:W-:-:S03]  /*2de0*/  IADD3 R122, P2, PT, R123, R154, RZ ;  /* 0x0000009a7b7a7210 */ /* 0x000fc60007f5e0ff */
[----:B------:R-:W2:Y:S01]  /*2df0*/  @P3 LDG.E.U8 R233, desc[UR26][R120.64] ;  /* 0x0000001a78e93981 */ /* 0x000ea2000c1e1100 */
[----:B------:R-:W-:Y:S02]  /*2e00*/  ISETP.GE.AND P3, PT, R39, RZ, PT ;  /* 0x000000ff2700720c */ /* 0x000fe40003f66270 */
[-C--:B------:R-:W-:Y:S02]  /*2e10*/  LEA.HI.X.SX32 R123, R123, R155.reuse, 0x1, P2 ;  /* 0x0000009b7b7b7211 */ /* 0x080fe400010f0eff */
[----:B------:R-:W-:Y:S02]  /*2e20*/  IADD3 R128, P2, PT, R129, R154, RZ ;  /* 0x0000009a81807210 */ /* 0x000fe40007f5e0ff */
[----:B------:R-:W-:Y:S02]  /*2e30*/  LOP3.LUT R124, R5, 0x3c, RZ, 0xfc, !PT ;  /* 0x0000003c057c7812 */ /* 0x000fe400078efcff */
[----:B------:R-:W-:Y:S02]  /*2e40*/  LEA.HI.X.SX32 R129, R129, R155, 0x1, P2 ;  /* 0x0000009b81817211 */ /* 0x000fe400010f0eff */
[----:B------:R-:W-:Y:S01]  /*2e50*/  PLOP3.LUT P2, PT, PT, PT, UP1, 0x80, 0x8 ;  /* 0x000000000008781c */ /* 0x000fe20003f4f018 */
[----:B------:R-:W-:Y:S01]  /*2e60*/  IMAD.MOV.U32 R133, RZ, RZ, R132 ;  /* 0x000000ffff857224 */ /* 0x000fe200078e0084 */
[----:B------:R-:W-:Y:S01]  /*2e70*/  ISETP.GE.AND P6, PT, R3, RZ, PT ;  /* 0x000000ff0300720c */ /* 0x000fe20003fc6270 */
[----:B------:R-:W-:Y:S01]  /*2e80*/  IMAD R135, R126, 0x2, R135 ;  /* 0x000000027e877824 */ /* 0x000fe200078e0287 */
        /* <DEDUP_REMOVED lines=8> */
[----:B------:R-:W-:Y:S01]  /*2f10*/  LEA.HI.X.SX32 R133, R135, R155, 0x1, P3 ;  /* 0x0000009b87857211 */ /* 0x000fe200018f0eff */
[----:B------:R-:W-:Y:S01]  /*2f20*/  IMAD R135, R7, R126, RZ ;  /* 0x0000007e07877224 */ /* 0x000fe200078e02ff */
[----:B------:R-:W-:Y:S01]  /*2f30*/  PRMT R235, RZ, 0x7610, R235 ;  /* 0x00007610ffeb7816 */ /* 0x000fe200000000eb */
[----:B------:R-:W-:Y:S01]  /*2f40*/  @!P6 IMAD.MOV R115, RZ, RZ, -R115 ;  /* 0x000000ffff73e224 */ /* 0x000fe200078e0a73 */
[----:B------:R-:W-:Y:S01]  /*2f50*/  ISETP.GE.AND P3, PT, R43, RZ, PT ;  /* 0x000000ff2b00720c */ /* 0x000fe20003f66270 */
[----:B------:R-:W3:Y:S01]  /*2f60*/  @P2 LDG.E.U8 R239, desc[UR26][R132.64] ;  /* 0x0000001a84ef2981 */ /* 0x000ee2000c1e1100 */
[----:B------:R-:W-:Y:S02]  /*2f70*/  IADD3 R134, P2, PT, R135, R154, RZ ;  /* 0x0000009a87867210 */ /* 0x000fe40007f5e0ff */
[----:B------:R-:W-:Y:S01]  /*2f80*/  SEL R131, R168, R115, !P5 ;  /* 0x00000073a8837207 */ /* 0x000fe20006800000 */
[----:B------:R-:W3:Y:S01]  /*2f90*/  @P1 LDG.E.U8 R235, desc[UR26][R122.64] ;  /* 0x0000001a7aeb1981 */ /* 0x000ee2000c1e1100 */
[----:B------:R-:W-:-:S02]  /*2fa0*/  LOP3.LUT R115, R5, 0x34, RZ, 0xfc, !PT ;  /* 0x0000003405737812 */ /* 0x000fc400078efcff */
[----:B------:R-:W-:Y:S02]  /*2fb0*/  PLOP3.LUT P1, PT, PT, PT, UP1, 0x80, 0x8 ;  /* 0x000000000008781c */ /* 0x000fe40003f2f018 */
[----:B------:R-:W-:Y:S02]  /*2fc0*/  LEA.HI.X.SX32 R135, R135, R155, 0x1, P2 ;  /* 0x0000009b87877211 */ /* 0x000fe400010f0eff */
[----:B------:R-:W-:Y:S01]  /*2fd0*/  PLOP3.LUT P2, PT, PT, PT, UP1, 0x80, 0x8 ;  /* 0x000000000008781c */ /* 0x000fe20003f4f018 */
[----:B------:R-:W-:Y:S01]  /*2fe0*/  IMAD.MOV.U32 R139, RZ, RZ, R138 ;  /* 0x000000ffff8b7224 */ /* 0x000fe200078e008a */
[----:B------:R-:W-:Y:S01]  /*2ff0*/  ISETP.LT.AND P1, PT, R115, UR29, P1 ;  /* 0x0000001d73007c0c */ /* 0x000fe20008f21270 */
[C---:B------:R-:W-:Y:S01]  /*3000*/  IMAD R140, R9.reuse, R126, RZ ;  /* 0x0000007e098c7224 */ /* 0x040fe200078e02ff */
[----:B------:R-:W-:Y:S01]  /*3010*/  ISETP.LT.AND P2, PT, R9, UR29, P2 ;  /* 0x0000001d09007c0c */ /* 0x000fe20009741270 */
[----:B------:R-:W-:Y:S01]  /*3020*/  @!P3 IMAD.MOV R139, RZ, RZ, -R139 ;  /* 0x000000ffff8bb224 */ /* 0x000fe200078e0a8b */
[----:B------:R-:W-:-:S02]  /*3030*/  SEL R119, R168, R119, !P5 ;  /* 0x00000077a8777207 */ /* 0x000fc40006800000 */
[----:B------:R-:W-:Y:S02]  /*3040*/  IADD3 R138, P3, PT, R140, R154, RZ ;  /* 0x0000009a8c8a7210 */ /* 0x000fe40007f7e0ff */
[----:B------:R-:W-:Y:S01]  /*3050*/  PRMT R237, RZ, 0x7610, R237 ;  /* 0x00007610ffed7816 */ /* 0x000fe200000000ed */
[----:B------:R-:W-:Y:S01]  /*3060*/  IMAD R119, R119, UR8, RZ ;  /* 0x0000000877777c24 */ /* 0x000fe2000f8e02ff */
[----:B------:R-:W-:Y:S02]  /*3070*/  PRMT R225, RZ, 0x7610, R225 ;  /* 0x00007610ffe17816 */ /* 0x000fe400000000e1 */
[----:B------:R-:W-:Y:S01]  /*3080*/  SEL R144, R168, R139, !P5 ;  /* 0x0000008ba8907207 */ /* 0x000fe20006800000 */
[----:B------:R-:W-:Y:S01]  /*3090*/  IMAD R143, R11, R126, RZ ;  /* 0x0000007e0b8f7224 */ /* 0x000fe200078e02ff */
[----:B------:R-:W-:Y:S01]  /*30a0*/  LEA.HI.X.SX32 R139, R140, R155, 0x1, P3 ;  /* 0x0000009b8c8b7211 */ /* 0x000fe200018f0eff */
[----:B------:R-:W5:Y:S01]  /*30b0*/  @P1 LDG.E.U8 R237, desc[UR26][R128.64] ;  /* 0x0000001a80ed1981 */ /* 0x000f62000c1e1100 */
[----:B------:R-:W-:Y:S01]  /*30c0*/  PLOP3.LUT P1, PT, PT, PT, UP1, 0x80, 0x8 ;  /* 0x000000000008781c */ /* 0x000fe20003f2f018 */
[----:B------:R-:W-:Y:S01]  /*30d0*/  IMAD R131, R131, UR8, RZ ;  /* 0x0000000883837c24 */ /* 0x000fe2000f8e02ff */
[----:B------:R-:W-:Y:S01]  /*30e0*/  IADD3 R118, P6, PT, R119, R198, RZ ;  /* 0x000000c677767210 */ /* 0x000fe20007fde0ff */
[----:B------:R-:W5:Y:S01]  /*30f0*/  @P2 LDG.E.U8 R225, desc[UR26][R138.64] ;  /* 0x0000001a8ae12981 */ /* 0x000f62000c1e1100 */
[----:B------:R-:W-:-:S02]  /*3100*/  ISETP.GE.AND P3, PT, R47, RZ, PT ;  /* 0x000000ff2f00720c */ /* 0x000fc40003f66270 */
[----:B------:R-:W-:Y:S02]  /*3110*/  IADD3 R142, P2, PT, R143, R154, RZ ;  /* 0x0000009a8f8e7210 */ /* 0x000fe40007f5e0ff */
[----:B------:R-:W-:Y:S01]  /*3120*/  ISETP.LT.AND P1, PT, R7, UR29, P1 ;  /* 0x0000001d07007c0c */ /* 0x000fe20008f21270 */
[----:B------:R-:W-:Y:S01]  /*3130*/  IMAD R137, R137, UR8, RZ ;  /* 0x0000000889897c24 */ /* 0x000fe2000f8e02ff */
[----:B------:R-:W-:Y:S02]  /*3140*/  LEA.HI.X.SX32 R119, R119, R199, 0x1, P6 ;  /* 0x000000c777777211 */ /* 0x000fe400030f0eff */
[-C--:B------:R-:W-:Y:S02]  /*3150*/  IADD3 R130, P6, PT, R131, R198.reuse, RZ ;  /* 0x000000c683827210 */ /* 0x080fe40007fde0ff */
[----:B------:R-:W-:Y:S02]  /*3160*/  LEA.HI.X.SX32 R143, R143, R155, 0x1, P2 ;  /* 0x0000009b8f8f7211 */ /* 0x000fe400010f0eff */
[----:B------:R-:W-:Y:S01]  /*3170*/  ISETP.GE.AND P2, PT, R36, RZ, PT ;  /* 0x000000ff2400720c */ /* 0x000fe20003f46270 */
[----:B------:R-:W-:Y:S01]  /*3180*/  IMAD R144, R144, UR8, RZ ;  /* 0x0000000890907c24 */ /* 0x000fe2000f8e02ff */
[----:B------:R-:W-:Y:S01]  /*3190*/  LEA.HI.X.SX32 R131, R131, R199, 0x1, P6 ;  /* 0x000000c783837211 */ /* 0x000fe200030f0eff */
[----:B------:R-:W-:Y:S01]  /*31a0*/  IMAD.MOV.U32 R149, RZ, RZ, R141 ;  /* 0x000000ffff957224 */ /* 0x000fe200078e008d */
[----:B------:R-:W-:-:S02]  /*31b0*/  IADD3 R136, P6, PT, R137, R198, RZ ;  /* 0x000000c689887210 */ /* 0x000fc40007fde0ff */
[----:B------:R-:W-:Y:S01]  /*31c0*/  PRMT R202, RZ, 0x7610, R202 ;  /* 0x00007610ffca7816 */ /* 0x000fe200000000ca */
[----:B------:R-:W-:Y:S01]  /*31d0*/  @!P3 IMAD.MOV R149, RZ, RZ, -R149 ;  /* 0x000000ffff95b224 */ /* 0x000fe200078e0a95 */
[-C--:B------:R-:W-:Y:S02]  /*31e0*/  LEA.HI.X.SX32 R137, R137, R199.reuse, 0x1, P6 ;  /* 0x000000c789897211 */ /* 0x080fe400030f0eff */
[C---:B------:R-:W-:Y:S02]  /*31f0*/  IADD3 R140, P6, PT, R144.reuse, R198, RZ ;  /* 0x000000c6908c7210 */ /* 0x040fe40007fde0ff */
[----:B------:R-:W-:Y:S01]  /*3200*/  ISETP.GE.AND P3, PT, R37, RZ, PT ;  /* 0x000000ff2500720c */ /* 0x000fe20003f66270 */
[----:B------:R-:W5:Y:S01]  /*3210*/  @P1 LDG.E.U8 R202, desc[UR26][R134.64] ;  /* 0x0000001a86ca1981 */ /* 0x000f62000c1e1100 */
[----:B------:R-:W-:Y:S01]  /*3220*/  PLOP3.LUT P1, PT, PT, PT, UP1, 0x80, 0x8 ;  /* 0x000000000008781c */ /* 0x000fe20003f2f018 */
[----:B------:R-:W-:Y:S01]  /*3230*/  @!P2 IMAD.MOV R173, RZ, RZ, -R173 ;  /* 0x000000ffffada224 */ /* 0x000fe200078e0aad */
[----:B------:R-:W-:-:S02]  /*3240*/  LEA.HI.X.SX32 R141, R144, R199, 0x1, P6 ;  /* 0x000000c7908d7211 */ /* 0x000fc400030f0eff */
[----:B------:R-:W-:Y:S02]  /*3250*/  SEL R149, R168, R149, !P5 ;  /* 0x00000095a8957207 */ /* 0x000fe40006800000 */
[-C--:B------:R-:W-:Y:S02]  /*3260*/  IADD3 R144, P2, PT, R145, R154.reuse, RZ ;  /* 0x0000009a91907210 */ /* 0x080fe40007f5e0ff */
[----:B------:R-:W-:Y:S01]  /*3270*/  ISETP.LT.AND P1, PT, R11, UR29, P1 ;  /* 0x0000001d0b007c0c */ /* 0x000fe20008f21270 */
[----:B------:R-:W-:Y:S01]  /*3280*/  IMAD R149, R149, UR8, RZ ;  /* 0x0000000895957c24 */ /* 0x000fe2000f8e02ff */
[----:B------:R-:W-:Y:S02]  /*3290*/  LEA.HI.X.SX32 R145, R145, R155, 0x1, P2 ;  /* 0x0000009b91917211 */ /* 0x000fe400010f0eff */
[----:B------:R-:W-:Y:S01]  /*32a0*/  IADD3 R150, P2, PT, R151, R154, RZ ;  /* 0x0000009a97967210 */ /* 0x000fe20007f5e0ff */
[----:B------:R-:W-:Y:S01]  /*32b0*/  @!P3 IMAD.MOV R175, RZ, RZ, -R175 ;  /* 0x000000ffffafb224 */ /* 0x000fe200078e0aaf */
[----:B------:R-:W-:-:S02]  /*32c0*/  PRMT R223, RZ, 0x7610, R223 ;  /* 0x00007610ffdf7816 */ /* 0x000fc400000000df */
[----:B------:R-:W-:Y:S02]  /*32d0*/  IADD3 R146, P6, PT, R147, R154, RZ ;  /* 0x0000009a93927210 */ /* 0x000fe40007fde0ff */
[----:B------:R-:W-:Y:S02]  /*32e0*/  IADD3 R148, P3, PT, R149, R198, RZ ;  /* 0x000000c695947210 */ /* 0x000fe40007f7e0ff */
[-C--:B------:R-:W-:Y:S01]  /*32f0*/  LEA.HI.X.SX32 R151, R151, R155.reuse, 0x1, P2 ;  /* 0x0000009b97977211 */ /* 0x080fe200010f0eff */
[----:B------:R-:W-:Y:S01]  /*3300*/  IMAD R157, R13, R126, RZ ;  /* 0x0000007e0d9d7224 */ /* 0x000fe200078e02ff */
[----:B------:R-:W-:Y:S01]  /*3310*/  ISETP.GE.AND P2, PT, R51, RZ, PT ;  /* 0x000000ff3300720c */ /* 0x000fe20003f46270 */
[----:B------:R-:W5:Y:S01]  /*3320*/  @P1 LDG.E.U8 R223, desc[UR26][R142.64] ;  /* 0x0000001a8edf1981 */ /* 0x000f62000c1e1100 */
[----:B------:R-:W-:Y:S02]  /*3330*/  LEA.HI.X.SX32 R147, R147, R155, 0x1, P6 ;  /* 0x0000009b93937211 */ /* 0x000fe400030f0eff */
[----:B------:R-:W-:-:S02]  /*3340*/  IADD3 R152, P6, PT, R153, R154, RZ ;  /* 0x0000009a99987210 */ /* 0x000fc40007fde0ff */
[----:B------:R-:W-:Y:S02]  /*3350*/  LEA.HI.X.SX32 R149, R149, R199, 0x1, P3 ;  /* 0x000000c795957211 */ /* 0x000fe400018f0eff */
[----:B------:R-:W-:Y:S02]  /*3360*/  ISETP.GE.AND P3, PT, R55, RZ, PT ;  /* 0x000000ff3700720c */ /* 0x000fe40003f66270 */
[----:B------:R-:W-:Y:S02]  /*3370*/  ISETP.GE.AND P1, PT, R40, RZ, PT ;  /* 0x000000ff2800720c */ /* 0x000fe40003f26270 */
[----:B------:R-:W-:Y:S02]  /*3380*/  LEA.HI.X.SX32 R153, R153, R155, 0x1, P6 ;  /* 0x0000009b99997211 */ /* 0x000fe400030f0eff */
[----:B------:R-:W-:Y:S01]  /*3390*/  IADD3 R154, P6, PT, R157, R154, RZ ;  /* 0x0000009a9d9a7210 */ /* 0x000fe20007fde0ff */
[----:B------:R-:W-:-:S03]  /*33a0*/  @!P2 IMAD.MOV R156, RZ, RZ, -R156 ;  /* 0x000000ffff9ca224 */ /* 0x000fc600078e0a9c */
[----:B------:R-:W-:Y:S01]  /*33b0*/  LEA.HI.X.SX32 R155, R157, R155, 0x1, P6 ;  /* 0x0000009b9d9b7211 */ /* 0x000fe200030f0eff */
[----:B------:R-:W-:Y:S01]  /*33c0*/  IMAD.MOV.U32 R157, RZ, RZ, R125 ;  /* 0x000000ffff9d7224 */ /* 0x000fe200078e007d */
[----:B------:R-:W-:-:S03]  /*33d0*/  SEL R156, R168, R156, !P5 ;  /* 0x0000009ca89c7207 */ /* 0x000fc60006800000 */
[----:B------:R-:W-:Y:S02]  /*33e0*/  @!P3 IMAD.MOV R157, RZ, RZ, -R157 ;  /* 0x000000ffff9db224 */ /* 0x000fe400078e0a9d */
[----:B------:R-:W-:Y:S01]  /*33f0*/  @!P1 IMAD.MOV R177, RZ, RZ, -R177 ;  /* 0x000000ffffb19224 */ /* 0x000fe200078e0ab1 */
[----:B------:R-:W-:Y:S02]  /*3400*/  ISETP.GE.AND P1, PT, R41, RZ, PT ;  /* 0x000000ff2900720c */ /* 0x000fe40003f26270 */
[----:B------:R-:W-:Y:S01]  /*3410*/  SEL R159, R168, R157, !P5 ;  /* 0x0000009da89f7207 */ /* 0x000fe20006800000 */
[----:B------:R-:W-:Y:S01]  /*3420*/  IMAD R157, R156, UR8, RZ ;  /* 0x000000089c9d7c24 */ /* 0x000fe2000f8e02ff */
[----:B------:R-:W-:-:S04]  /*3430*/  ISETP.GE.AND P2, PT, R45, RZ, PT ;  /* 0x000000ff2d00720c */ /* 0x000fc80003f46270 */
[C---:B------:R-:W-:Y:S02]  /*3440*/  IADD3 R156, P3, PT, R157.reuse, R198, RZ ;  /* 0x000000c69d9c7210 */ /* 0x040fe40007f7e0ff */
[----:B------:R-:W-:Y:S02]  /*3450*/  ISETP.GE.AND P6, PT, R44, RZ, PT ;  /* 0x000000ff2c00720c */ /* 0x000fe40003fc6270 */
[----:B------:R-:W-:Y:S01]  /*3460*/  LEA.HI.X.SX32 R157, R157, R199, 0x1, P3 ;  /* 0x000000c79d9d7211 */ /* 0x000fe200018f0eff */
[----:B------:R-:W-:Y:S01]  /*3470*/  @!P1 IMAD.MOV R179, RZ, RZ, -R179 ;  /* 0x000000ffffb39224 */ /* 0x000fe200078e0ab3 */
[----:B------:R-:W-:Y:S02]  /*3480*/  PLOP3.LUT P1, PT, PT, PT, UP1, 0x80, 0x8 ;  /* 0x000000000008781c */ /* 0x000fe40003f2f018 */
[----:B------:R-:W-:Y:S02]  /*3490*/  ISETP.GE.AND P3, PT, R60, RZ, PT ;  /* 0x000000ff3c00720c */ /* 0x000fe40003f66270 */
[----:B------:R-:W-:Y:S01]  /*34a0*/  ISETP.LT.AND P1, PT, R13, UR29, P1 ;  /* 0x0000001d0d007c0c */ /* 0x000fe20008f21270 */
[----:B------:R-:W-:Y:S01]  /*34b0*/  IMAD R159, R159, UR8, RZ ;  /* 0x000000089f9f7c24 */ /* 0x000fe2000f8e02ff */
[----:B------:R-:W-:Y:S01]  /*34c0*/  PRMT R221, RZ, 0x7610, R221 ;  /* 0x00007610ffdd7816 */ /* 0x000fe200000000dd */
[----:B------:R-:W-:Y:S01]  /*34d0*/  @!P2 IMAD.MOV R183, RZ, RZ, -R183 ;  /* 0x000000ffffb7a224 */ /* 0x000fe200078e0ab7 */
[----:B------:R-:W-:Y:S01]  /*34e0*/  LOP3.LUT R125, R5, 0x6, RZ, 0xfc, !PT ;  /* 0x00000006057d7812 */ /* 0x000fe200078efcff */
[----:B------:R-:W-:Y:S01]  /*34f0*/  @!P6 IMAD.MOV R181, RZ, RZ, -R181 ;  /* 0x000000ffffb5e224 */ /* 0x000fe200078e0ab5 */
[----:B------:R-:W-:-:S02]  /*3500*/  PLOP3.LUT P2, PT, PT, PT, UP1, 0x80, 0x8 ;  /* 0x000000000008781c */ /* 0x000fc40003f4f018 */
[----:B------:R-:W-:-:S03]  /*3510*/  IADD3 R158, P6, PT, R159, R198, RZ ;  /* 0x000000c69f9e7210 */ /* 0x000fc60007fde0ff */
[----:B------:R-:W-:Y:S01]  /*3520*/  @!P3 IMAD.MOV R174, RZ, RZ, -R174 ;  /* 0x000000ffffaeb224 */ /* 0x000fe200078e0aae */
[----:B------:R-:W-:Y:S01]  /*3530*/  ISETP.GE.AND P3, PT, R49, RZ, PT ;  /* 0x000000ff3100720c */ /* 0x000fe20003f66270 */
[----:B------:R-:W5:Y:S01]  /*3540*/  @P1 LDG.E.U8 R221, desc[UR26][R154.64] ;  /* 0x0000001a9add1981 */ /* 0x000f62000c1e1100 */
[----:B------:R-:W-:Y:S02]  /*3550*/  ISETP.LT.AND P2, PT, R125, UR29, P2 ;  /* 0x0000001d7d007c0c */ /* 0x000fe40009741270 */
[----:B------:R-:W-:Y:S02]  /*3560*/  LEA.HI.X.SX32 R159, R159, R199, 0x1, P6 ;  /* 0x000000c79f9f7211 */ /* 0x000fe400030f0eff */
[----:B------:R-:W-:Y:S02]  /*3570*/  ISETP.GE.AND P1, PT, R52, RZ, PT ;  /* 0x000000ff3400720c */ /* 0x000fe40003f26270 */
[----:B------:R-:W-:Y:S01]  /*3580*/  ISETP.GE.AND P6, PT, R48, RZ, PT ;  /* 0x000000ff3000720c */ /* 0x000fe20003fc6270 */
[----:B------:R-:W-:Y:S01]  /*3590*/  IMAD.MOV.U32 R185, RZ, RZ, R163 ;  /* 0x000000ffffb97224 */ /* 0x000fe200078e00a3 */
[----:B------:R-:W-:Y:S01]  /*35a0*/  SEL R163, R168, R174, !P5 ;  /* 0x000000aea8a37207 */ /* 0x000fe20006800000 */
[----:B------:R-:W-:Y:S01]  /*35b0*/  IMAD.MOV.U32 R187, RZ, RZ, R162 ;  /* 0x000000ffffbb7224 */ /* 0x000fe200078e00a2 */
[----:B------:R-:W-:Y:S01]  /*35c0*/  PRMT R219, RZ, 0x7610, R219 ;  /* 0x00007610ffdb7816 */ /* 0x000fe200000000db */
[----:B------:R-:W-:Y:S01]  /*35d0*/  IMAD.MOV.U32 R189, RZ, RZ, R160 ;  /* 0x000000ffffbd7224 */ /* 0x000fe200078e00a0 */
[----:B------:R-:W-:Y:S01]  /*35e0*/  LOP3.LUT R160, R5, 0x16, RZ, 0xfc, !PT ;  /* 0x0000001605a07812 */ /* 0x000fe200078efcff */
[----:B------:R-:W-:Y:S01]  /*35f0*/  @!P3 IMAD.MOV R187, RZ, RZ, -R187 ;  /* 0x000000ffffbbb224 */ /* 0x000fe200078e0abb */
[----:B------:R-:W-:Y:S01]  /*3600*/  PLOP3.LUT P3, PT, PT, PT, UP1, 0x80, 0x8 ;  /* 0x000000000008781c */ /* 0x000fe20003f6f018 */
[----:B------:R-:W-:Y:S01]  /*3610*/  IMAD R163, R163, UR8, RZ ;  /* 0x00000008a3a37c24 */ /* 0x000fe2000f8e02ff */
[----:B------:R-:W5:Y:S01]  /*3620*/  @P2 LDG.E.U8 R219, desc[UR26][R144.64] ;  /* 0x0000001a90db2981 */ /* 0x000f62000c1e1100 */
[----:B------:R-:W-:Y:S01]  /*3630*/  ISETP.GE.AND P2, PT, R53, RZ, PT ;  /* 0x000000ff3500720c */ /* 0x000fe20003f46270 */
[----:B------:R-:W-:Y:S01]  /*3640*/  @!P1 IMAD.MOV R189, RZ, RZ, -R189 ;  /* 0x000000ffffbd9224 */ /* 0x000fe200078e0abd */
[----:B------:R-:W-:Y:S01]  /*3650*/  ISETP.LT.AND P1, PT, R160, UR29, P3 ;  /* 0x0000001da0007c0c */ /* 0x000fe20009f21270 */
[----:B------:R-:W-:Y:S01]  /*3660*/  @!P6 IMAD.MOV R185, RZ, RZ, -R185 ;  /* 0x000000ffffb9e224 */ /* 0x000fe200078e0ab9 */
[----:B------:R-:W-:-:S02]  /*3670*/  IADD3 R162, P6, PT, R163, R198, RZ ;  /* 0x000000c6a3a27210 */ /* 0x000fc40007fde0ff */
[----:B------:R-:W-:Y:S02]  /*3680*/  ISETP.GE.AND P3, PT, R64, RZ, PT ;  /* 0x000000ff4000720c */ /* 0x000fe40003f66270 */
[----:B------:R-:W-:Y:S02]  /*3690*/  LEA.HI.X.SX32 R163, R163, R199, 0x1, P6 ;  /* 0x000000c7a3a37211 */ /* 0x000fe400030f0eff */
[----:B------:R-:W-:Y:S01]  /*36a0*/  ISETP.GE.AND P6, PT, R56, RZ, PT ;  /* 0x000000ff3800720c */ /* 0x000fe20003fc6270 */
[----:B------:R-:W-:Y:S01]  /*36b0*/  IMAD.MOV.U32 R191, RZ, RZ, R161 ;  /* 0x000000ffffbf7224 */ /* 0x000fe200078e00a1 */
[----:B------:R-:W-:-:S03]  /*36c0*/  LOP3.LUT R161, R5, 0x26, RZ, 0xfc, !PT ;  /* 0x0000002605a17812 */ /* 0x000fc600078efcff */
[----:B------:R-:W-:Y:S01]  /*36d0*/  @!P2 IMAD.MOV R191, RZ, RZ, -R191 ;  /* 0x000000ffffbfa224 */ /* 0x000fe200078e0abf */
[----:B------:R-:W-:Y:S01]  /*36e0*/  PLOP3.LUT P2, PT, PT, PT, UP1, 0x80, 0x8 ;  /* 0x000000000008781c */ /* 0x000fe20003f4f018 */
[----:B------:R-:W-:Y:S02]  /*36f0*/  IMAD.MOV.U32 R193, RZ, RZ, R164 ;  /* 0x000000ffffc17224 */ /* 0x000fe400078e00a4 */
[----:B------:R-:W-:Y:S01]  /*3700*/  @!P3 IMAD.MOV R172, RZ, RZ, -R172 ;  /* 0x000000ffffacb224 */ /* 0x000fe200078e0aac */
[----:B------:R-:W-:Y:S02]  /*3710*/  ISETP.GE.AND P3, PT, R57, RZ, PT ;  /* 0x000000ff3900720c */ /* 0x000fe40003f66270 */
[----:B------:R-:W-:Y:S01]  /*3720*/  ISETP.LT.AND P2, PT, R161, UR29, P2 ;  /* 0x0000001da1007c0c */ /* 0x000fe20009741270 */
[----:B------:R-:W-:Y:S01]  /*3730*/  @!P6 IMAD.MOV R193, RZ, RZ, -R193 ;  /* 0x000000ffffc1e224 */ /* 0x000fe200078e0ac1 */
[----:B------:R-:W-:Y:S02]  /*3740*/  SEL R172, R168, R172, !P5 ;  /* 0x000000aca8ac7207 */ /* 0x000fe40006800000 */
[----:B------:R-:W-:Y:S01]  /*3750*/  ISETP.GE.AND P6, PT, R61, RZ, PT ;  /* 0x000000ff3d00720c */ /* 0x000fe20003fc6270 */
[----:B------:R-:W-:Y:S01]  /*3760*/  IMAD.MOV.U32 R195, RZ, RZ, R167 ;  /* 0x000000ffffc37224 */ /* 0x000fe200078e00a7 */
[----:B------:R-:W-:Y:S01]  /*3770*/  PRMT R250, RZ, 0x7610, R250 ;  /* 0x00007610fffa7816 */ /* 0x000fe200000000fa */
[----:B------:R-:W-:-:S02]  /*3780*/  IMAD R167, R172, UR8, RZ ;  /* 0x00000008aca77c24 */ /* 0x000fc4000f8e02ff */
[----:B------:R-:W-:Y:S02]  /*3790*/  IMAD.MOV.U32 R197, RZ, RZ, R166 ;  /* 0x000000ffffc57224 */ /* 0x000fe400078e00a6 */
[----:B------:R-:W-:Y:S01]  /*37a0*/  @!P3 IMAD.MOV R195, RZ, RZ, -R195 ;  /* 0x000000ffffc3b224 */ /* 0x000fe200078e0ac3 */
[C---:B------:R-:W-:Y:S01]  /*37b0*/  IADD3 R166, P3, PT, R167.reuse, R198, RZ ;  /* 0x000000c6a7a67210 */ /* 0x040fe20007f7e0ff */
[----:B------:R-:W5:Y:S01]  /*37c0*/  @P2 LDG.E.U8 R250, desc[UR26][R150.64] ;  /* 0x0000001a96fa2981 */ /* 0x000f62000c1e1100 */
[----:B------:R-:W-:Y:S02]  /*37d0*/  ISETP.GE.AND P2, PT, R62, RZ, PT ;  /* 0x000000ff3e00720c */ /* 0x000fe40003f46270 */
[----:B------:R-:W-:Y:S01]  /*37e0*/  PRMT R252, RZ, 0x7610, R252 ;  /* 0x00007610fffc7816 */ /* 0x000fe200000000fc */
[----:B------:R-:W-:Y:S01]  /*37f0*/  @!P6 IMAD.MOV R197, RZ, RZ, -R197 ;  /* 0x000000ffffc5e224 */ /* 0x000fe200078e0ac5 */
[----:B------:R-:W-:Y:S02]  /*3800*/  LEA.HI.X.SX32 R167, R167, R199, 0x1, P3 ;  /* 0x000000c7a7a77211 */ /* 0x000fe400018f0eff */
[----:B------:R-:W-:-:S02]  /*3810*/  ISETP.GE.AND P3, PT, R65, RZ, PT ;  /* 0x000000ff4100720c */ /* 0x000fc40003f66270 */
[----:B------:R-:W-:Y:S01]  /*3820*/  ISETP.GE.AND P6, PT, R66, RZ, PT ;  /* 0x000000ff4200720c */ /* 0x000fe20003fc6270 */
[----:B------:R-:W5:Y:S01]  /*3830*/  @P1 LDG.E.U8 R252, desc[UR26][R146.64] ;  /* 0x0000001a92fc1981 */ /* 0x000f62000c1e1100 */
[----:B------:R-:W-:Y:S02]  /*3840*/  LOP3.LUT R164, R5, 0x36, RZ, 0xfc, !PT ;  /* 0x0000003605a47812 */ /* 0x000fe400078efcff */
[----:B------:R-:W-:Y:S01]  /*3850*/  PLOP3.LUT P1, PT, PT, PT, UP1, 0x80, 0x8 ;  /* 0x000000000008781c */ /* 0x000fe20003f2f018 */
[----:B------:R-:W-:Y:S01]  /*3860*/  @!P2 IMAD.MOV R169, RZ, RZ, -R169 ;  /* 0x000000ffffa9a224 */ /* 0x000fe200078e0aa9 */
[----:B------:R-:W-:Y:S02]  /*3870*/  SEL R173, R168, R173, !P5 ;  /* 0x000000ada8ad7207 */ /* 0x000fe40006800000 */
[----:B------:R-:W-:Y:S02]  /*3880*/  ISETP.LT.AND P1, PT, R164, UR29, P1 ;  /* 0x0000001da4007c0c */ /* 0x000fe40008f21270 */
[C---:B------:R-:W-:Y:S01]  /*3890*/  SEL R177, R168.reuse, R177, !P5 ;  /* 0x000000b1a8b17207 */ /* 0x040fe20006800000 */
[----:B------:R-:W-:Y:S01]  /*38a0*/  @!P3 IMAD.MOV R170, RZ, RZ, -R170 ;  /* 0x000000ffffaab224 */ /* 0x000fe200078e0aaa */
[C---:B------:R-:W-:Y:S01]  /*38b0*/  SEL R181, R168.reuse, R181, !P5 ;  /* 0x000000b5a8b57207 */ /* 0x040fe20006800000 */
[----:B------:R-:W-:Y:S01]  /*38c0*/  @!P6 IMAD.MOV R171, RZ, RZ, -R171 ;  /* 0x000000ffffabe224 */ /* 0x000fe200078e0aab */
[----:B------:R-:W-:-:S02]  /*38d0*/  SEL R175, R168, R175, !P5 ;  /* 0x000000afa8af7207 */ /* 0x000fc40006800000 */
[C---:B------:R-:W-:Y:S02]  /*38e0*/  SEL R185, R168.reuse, R185, !P5 ;  /* 0x000000b9a8b97207 */ /* 0x040fe40006800000 */
[C---:B------:R-:W-:Y:S02]  /*38f0*/  SEL R189, R168.reuse, R189, !P5 ;  /* 0x000000bda8bd7207 */ /* 0x040fe40006800000 */
[C---:B------:R-:W-:Y:S01]  /*3900*/  SEL R174, R168.reuse, R169, !P5 ;  /* 0x000000a9a8ae7207 */ /* 0x040fe20006800000 */
[----:B------:R-:W-:Y:S01]  /*3910*/  IMAD R169, R173, UR8, RZ ;  /* 0x00000008ada97c24 */ /* 0x000fe2000f8e02ff */
[C---:B------:R-:W-:Y:S01]  /*3920*/  SEL R193, R168.reuse, R193, !P5 ;  /* 0x000000c1a8c17207 */ /* 0x040fe20006800000 */
[----:B------:R-:W-:Y:S01]  /*3930*/  IMAD R173, R177, UR8, RZ ;  /* 0x00000008b1ad7c24 */ /* 0x000fe2000f8e02ff */
[----:B------:R-:W-:Y:S01]  /*3940*/  PRMT R248, RZ, 0x7610, R248 ;  /* 0x00007610fff87816 */ /* 0x000fe200000000f8 */
[----:B------:R-:W-:Y:S01]  /*3950*/  IMAD R177, R181, UR8, RZ ;  /* 0x00000008b5b17c24 */ /* 0x000fe2000f8e02ff */
[C---:B------:R-:W-:Y:S01]  /*3960*/  SEL R197, R168.reuse, R197, !P5 ;  /* 0x000000c5a8c57207 */ /* 0x040fe20006800000 */
[----:B------:R-:W-:Y:S01]  /*3970*/  IMAD R181, R185, UR8, RZ ;  /* 0x00000008b9b57c24 */ /* 0x000fe2000f8e02ff */
[----:B------:R-:W-:-:S02]  /*3980*/  SEL R170, R168, R170, !P5 ;  /* 0x000000aaa8aa7207 */ /* 0x000fc40006800000 */
[C---:B------:R-:W-:Y:S01]  /*3990*/  SEL R211, R168.reuse, R171, !P5 ;  /* 0x000000aba8d37207 */ /* 0x040fe20006800000 */
[----:B------:R-:W-:Y:S01]  /*39a0*/  IMAD R171, R175, UR8, RZ ;  /* 0x00000008afab7c24 */ /* 0x000fe2000f8e02ff */
[C---:B------:R-:W-:Y:S01]  /*39b0*/  SEL R179, R168.reuse, R179, !P5 ;  /* 0x000000b3a8b37207 */ /* 0x040fe20006800000 */
[----:B------:R-:W-:Y:S01]  /*39c0*/  IMAD R185, R189, UR8, RZ ;  /* 0x00000008bdb97c24 */ /* 0x000fe2000f8e02ff */
[C---:B------:R-:W-:Y:S01]  /*39d0*/  SEL R183, R168.reuse, R183, !P5 ;  /* 0x000000b7a8b77207 */ /* 0x040fe20006800000 */
[----:B------:R-:W-:Y:S01]  /*39e0*/  IMAD R189, R193, UR8, RZ ;  /* 0x00000008c1bd7c24 */ /* 0x000fe2000f8e02ff */
[C---:B------:R-:W-:Y:S01]  /*39f0*/  SEL R187, R168.reuse, R187, !P5 ;  /* 0x000000bba8bb7207 */ /* 0x040fe20006800000 */
[----:B------:R-:W-:Y:S01]  /*3a00*/  IMAD R193, R197, UR8, RZ ;  /* 0x00000008c5c17c24 */ /* 0x000fe2000f8e02ff */
[C---:B------:R-:W-:Y:S01]  /*3a10*/  SEL R191, R168.reuse, R191, !P5 ;  /* 0x000000bfa8bf7207 */ /* 0x040fe20006800000 */
[----:B------:R-:W5:Y:S01]  /*3a20*/  @P1 LDG.E.U8 R248, desc[UR26][R152.64] ;  /* 0x0000001a98f81981 */ /* 0x000f62000c1e1100 */
[----:B------:R-:W-:Y:S01]  /*3a30*/  SEL R172, R168, R195, !P5 ;  /* 0x000000c3a8ac7207 */ /* 0x000fe20006800000 */
[----:B------:R-:W-:Y:S01]  /*3a40*/  IMAD R197, R170, UR8, RZ ;  /* 0x00000008aac57c24 */ /* 0x000fe2000f8e02ff */
[-C--:B------:R-:W-:Y:S01]  /*3a50*/  IADD3 R168, P1, PT, R169, R198.reuse, RZ ;  /* 0x000000c6a9a87210 */ /* 0x080fe20007f3e0ff */
[----:B------:R-:W-:Y:S01]  /*3a60*/  IMAD R175, R179, UR8, RZ ;  /* 0x00000008b3af7c24 */ /* 0x000fe2000f8e02ff */
[----:B------:R-:W-:Y:S01]  /*3a70*/  IADD3 R170, P2, PT, R171, R198, RZ ;  /* 0x000000c6abaa7210 */ /* 0x000fe20007f5e0ff */
[----:B------:R-:W-:-:S02]  /*3a80*/  IMAD R179, R183, UR8, RZ ;  /* 0x00000008b7b37c24 */ /* 0x000fc4000f8e02ff */
[----:B------:R-:W-:Y:S01]  /*3a90*/  IMAD R183, R187, UR8, RZ ;  /* 0x00000008bbb77c24 */ /* 0x000fe2000f8e02ff */
[-C--:B------:R-:W-:Y:S01]  /*3aa0*/  LEA.HI.X.SX32 R169, R169, R199.reuse, 0x1, P1 ;  /* 0x000000c7a9a97211 */ /* 0x080fe200008f0eff */
[----:B------:R-:W-:Y:S01]  /*3ab0*/  IMAD R187, R191, UR8, RZ ;  /* 0x00000008bfbb7c24 */ /* 0x000fe2000f8e02ff */
[----:B------:R-:W-:Y:S01]  /*3ac0*/  LEA.HI.X.SX32 R171, R171, R199, 0x1, P2 ;  /* 0x000000c7abab7211 */ /* 0x000fe200010f0eff */
[----:B------:R-:W-:Y:S01]  /*3ad0*/  IMAD R195, R174, UR8, RZ ;  /* 0x00000008aec37c24 */ /* 0x000fe2000f8e02ff */
[-C--:B------:R-:W-:Y:S01]  /*3ae0*/  IADD3 R174, P2, PT, R175, R198.reuse, RZ ;  /* 0x000000c6afae7210 */ /* 0x080fe20007f5e0ff */
[----:B------:R-:W-:Y:S01]  /*3af0*/  IMAD R191, R172, UR8, RZ ;  /* 0x00000008acbf7c24 */ /* 0x000fe2000f8e02ff */
[-C--:B------:R-:W-:Y:S02]  /*3b00*/  IADD3 R172, P1, PT, R173, R198.reuse, RZ ;  /* 0x000000c6adac7210 */ /* 0x080fe40007f3e0ff */
[----:B------:R-:W-:Y:S01]  /*3b10*/  IADD3 R176, P3, PT, R177, R198, RZ ;  /* 0x000000c6b1b07210 */ /* 0x000fe20007f7e0ff */
[----:B0-----:R-:W-:-:S04]  /*3b20*/  @!UP2 UIADD3 UR4, UPT, UPT, -UR6, 0x100000, URZ ;  /* 0x001000000604a890 */ /* 0x001fc8000fffe1ff */
[----:B------:R-:W-:Y:S02]  /*3b30*/  @!UP2 USHF.L.U32 UR5, UR4, 0xb, URZ ;  /* 0x0000000b0405a899 */ /* 0x000fe400080006ff */
[----:B------:R-:W-:Y:S01]  /*3b40*/  @!UP2 USHF.L.U32 UR4, UR4, 0x1, URZ ;  /* 0x000000010404a899 */ /* 0x000fe200080006ff */
[-C--:B------:R-:W-:Y:S02]  /*3b50*/  LEA.HI.X.SX32 R173, R173, R199.reuse, 0x1, P1 ;  /* 0x000000c7adad7211 */ /* 0x080fe400008f0eff */
[-C--:B------:R-:W-:Y:S02]  /*3b60*/  LEA.HI.X.SX32 R175, R175, R199.reuse, 0x1, P2 ;  /* 0x000000c7afaf7211 */ /* 0x080fe400010f0eff */
[----:B------:R-:W-:Y:S02]  /*3b70*/  LEA.HI.X.SX32 R177, R177, R199, 0x1, P3 ;  /* 0x000000c7b1b17211 */ /* 0x000fe400018f0eff */
[-C--:B------:R-:W-:Y:S02]  /*3b80*/  IADD3 R178, P1, PT, R179, R198.reuse, RZ ;  /* 0x000000c6b3b27210 */ /* 0x080fe40007f3e0ff */
[----:B------:R-:W-:-:S02]  /*3b90*/  IADD3 R180, P2, PT, R181, R198, RZ ;  /* 0x000000c6b5b47210 */ /* 0x000fc40007f5e0ff */
[-C--:B------:R-:W-:Y:S01]  /*3ba0*/  IADD3 R182, P3, PT, R183, R198.reuse, RZ ;  /* 0x000000c6b7b67210 */ /* 0x080fe20007f7e0ff */
[----:B------:R-:W-:Y:S01]  /*3bb0*/  VOTEU.ALL UP1, P4 ;  /* 0x0000000000ff7886 */ /* 0x000fe20002020000 */
[-C--:B------:R-:W-:Y:S02]  /*3bc0*/  LEA.HI.X.SX32 R179, R179, R199.reuse, 0x1, P1 ;  /* 0x000000c7b3b37211 */ /* 0x080fe400008f0eff */
[-C--:B------:R-:W-:Y:S02]  /*3bd0*/  LEA.HI.X.SX32 R181, R181, R199.reuse, 0x1, P2 ;  /* 0x000000c7b5b57211 */ /* 0x080fe400010f0eff */
[----:B------:R-:W-:Y:S01]  /*3be0*/  LEA.HI.X.SX32 R183, R183, R199, 0x1, P3 ;  /* 0x000000c7b7b77211 */ /* 0x000fe200018f0eff */
[----:B------:R-:W-:Y:S01]  /*3bf0*/  IMAD R211, R211, UR8, RZ ;  /* 0x00000008d3d37c24 */ /* 0x000fe2000f8e02ff */
[-C--:B------:R-:W-:Y:S01]  /*3c00*/  IADD3 R184, P1, PT, R185, R198.reuse, RZ ;  /* 0x000000c6b9b87210 */ /* 0x080fe20007f3e0ff */
[----:B------:R0:W1:Y:S01]  /*3c10*/  @!UP1 SYNCS.EXCH.64 URZ, [UR13+0x4008], UR4 ;  /* 0x004008040dff95b2 */ /* 0x0000620008000100 */
[----:B------:R-:W-:-:S02]  /*3c20*/  IADD3 R186, P2, PT, R187, R198, RZ ;  /* 0x000000c6bbba7210 */ /* 0x000fc40007f5e0ff */
[-C--:B------:R-:W-:Y:S01]  /*3c30*/  IADD3 R188, P3, PT, R189, R198.reuse, RZ ;  /* 0x000000c6bdbc7210 */ /* 0x080fe20007f7e0ff */
[----:B--2---:R2:W-:Y:S01]  /*3c40*/  STS.U8 [R67+UR13+0x800], R165 ;  /* 0x000800a543007988 */ /* 0x0045e2000800000d */
[-C--:B------:R-:W-:Y:S02]  /*3c50*/  LEA.HI.X.SX32 R185, R185, R199.reuse, 0x1, P1 ;  /* 0x000000c7b9b97211 */ /* 0x080fe400008f0eff */
[-C--:B------:R-:W-:Y:S02]  /*3c60*/  LEA.HI.X.SX32 R187, R187, R199.reuse, 0x1, P2 ;  /* 0x000000c7bbbb7211 */ /* 0x080fe400010f0eff */
[----:B------:R-:W-:Y:S02]  /*3c70*/  LEA.HI.X.SX32 R189, R189, R199, 0x1, P3 ;  /* 0x000000c7bdbd7211 */ /* 0x000fe400018f0eff */
[-C--:B------:R-:W-:Y:S02]  /*3c80*/  IADD3 R190, P1, PT, R191, R198.reuse, RZ ;  /* 0x000000c6bfbe7210 */ /* 0x080fe40007f3e0ff */
[----:B------:R-:W-:-:S02]  /*3c90*/  IADD3 R192, P2, PT, R193, R198, RZ ;  /* 0x000000c6c1c07210 */ /* 0x000fc40007f5e0ff */
[-C--:B------:R-:W-:Y:S02]  /*3ca0*/  IADD3 R194, P3, PT, R195, R198.reuse, RZ ;  /* 0x000000c6c3c27210 */ /* 0x080fe40007f7e0ff */
[-C--:B------:R-:W-:Y:S02]  /*3cb0*/  IADD3 R196, P5, PT, R197, R198.reuse, RZ ;  /* 0x000000c6c5c47210 */ /* 0x080fe40007fbe0ff */
[----:B------:R-:W-:Y:S02]  /*3cc0*/  IADD3 R198, P6, PT, R211, R198, RZ ;  /* 0x000000c6d3c67210 */ /* 0x000fe40007fde0ff */
[----:B--2---:R-:W-:Y:S01]  /*3cd0*/  LOP3.LUT R165, R67, 0x10, RZ, 0x3c, !PT ;  /* 0x0000001043a57812 */ /* 0x004fe200078e3cff */
[----:B----4-:R2:W-:Y:S01]  /*3ce0*/  STS.U8 [R67+UR13], R209 ;  /* 0x000000d143007988 */ /* 0x0105e2000800000d */
[----:B------:R-:W-:Y:S02]  /*3cf0*/  PRMT R244, RZ, 0x7610, R244 ;  /* 0x00007610fff47816 */ /* 0x000fe400000000f4 */
[----:B------:R-:W-:Y:S01]  /*3d00*/  PRMT R242, RZ, 0x7610, R242 ;  /* 0x00007610fff27816 */ /* 0x000fe200000000f2 */
[----:B---3--:R3:W-:Y:S01]  /*3d10*/  STS.U8 [R67+UR13+0x200], R207 ;  /* 0x000200cf43007988 */ /* 0x0087e2000800000d */
[----:B------:R-:W-:-:S02]  /*3d20*/  PRMT R240, RZ, 0x7610, R240 ;  /* 0x00007610fff07816 */ /* 0x000fc400000000f0 */
[----:B------:R-:W-:Y:S01]  /*3d30*/  PRMT R238, RZ, 0x7610, R238 ;  /* 0x00007610ffee7816 */ /* 0x000fe200000000ee */
[----:B------:R4:W-:Y:S01]  /*3d40*/  STS.U8 [R67+UR13+0x400], R205 ;  /* 0x000400cd43007988 */ /* 0x0009e2000800000d */
[----:B------:R-:W-:Y:S02]  /*3d50*/  PRMT R236, RZ, 0x7610, R236 ;  /* 0x00007610ffec7816 */ /* 0x000fe400000000ec */
[----:B------:R-:W-:Y:S01]  /*3d60*/  PRMT R234, RZ, 0x7610, R234 ;  /* 0x00007610ffea7816 */ /* 0x000fe200000000ea */
[----:B-----5:R5:W-:Y:S01]  /*3d70*/  STS.U8 [R67+UR13+0x600], R203 ;  /* 0x000600cb43007988 */ /* 0x020be2000800000d */
[----:B------:R-:W-:Y:S02]  /*3d80*/  PRMT R232, RZ, 0x7610, R232 ;  /* 0x00007610ffe87816 */ /* 0x000fe400000000e8 */
[-C--:B------:R-:W-:Y:S01]  /*3d90*/  LEA.HI.X.SX32 R191, R191, R199.reuse, 0x1, P1 ;  /* 0x000000c7bfbf7211 */ /* 0x080fe200008f0eff */
[----:B------:R0:W-:Y:S01]  /*3da0*/  STS.U8 [R67+UR13+0xa00], R214 ;  /* 0x000a00d643007988 */ /* 0x0001e2000800000d */
[----:B------:R-:W-:-:S02]  /*3db0*/  LEA.HI.X.SX32 R193, R193, R199, 0x1, P2 ;  /* 0x000000c7c1c17211 */ /* 0x000fc400010f0eff */
[-C--:B------:R-:W-:Y:S01]  /*3dc0*/  LEA.HI.X.SX32 R195, R195, R199.reuse, 0x1, P3 ;  /* 0x000000c7c3c37211 */ /* 0x080fe200018f0eff */
[----:B------:R0:W-:Y:S01]  /*3dd0*/  STS.U8 [R67+UR13+0xc00], R212 ;  /* 0x000c00d443007988 */ /* 0x0001e2000800000d */
[----:B------:R-:W-:Y:S02]  /*3de0*/  LEA.HI.X.SX32 R197, R197, R199, 0x1, P5 ;  /* 0x000000c7c5c57211 */ /* 0x000fe400028f0eff */
[----:B------:R-:W-:Y:S01]  /*3df0*/  PRMT R230, RZ, 0x7610, R230 ;  /* 0x00007610ffe67816 */ /* 0x000fe200000000e6 */
[----:B------:R0:W-:Y:S01]  /*3e00*/  STS.U8 [R67+UR13+0xe00], R210 ;  /* 0x000e00d243007988 */ /* 0x0001e2000800000d */
[----:B------:R-:W-:Y:S02]  /*3e10*/  PRMT R228, RZ, 0x7610, R228 ;  /* 0x00007610ffe47816 */ /* 0x000fe400000000e4 */
[----:B------:R-:W-:Y:S01]  /*3e20*/  PRMT R226, RZ, 0x7610, R226 ;  /* 0x00007610ffe27816 */ /* 0x000fe200000000e2 */
[----:B------:R0:W-:Y:S01]  /*3e30*/  STS.U8 [R165+UR13+0x80], R208 ;  /* 0x000080d0a5007988 */ /* 0x0001e2000800000d */
[----:B------:R-:W-:-:S02]  /*3e40*/  PRMT R224, RZ, 0x7610, R224 ;  /* 0x00007610ffe07816 */ /* 0x000fc400000000e0 */
[----:B------:R-:W-:Y:S01]  /*3e50*/  PRMT R222, RZ, 0x7610, R222 ;  /* 0x00007610ffde7816 */ /* 0x000fe200000000de */
[----:B------:R0:W-:Y:S01]  /*3e60*/  STS.U8 [R165+UR13+0x280], R206 ;  /* 0x000280cea5007988 */ /* 0x0001e2000800000d */
[----:B------:R-:W-:Y:S02]  /*3e70*/  PRMT R220, RZ, 0x7610, R220 ;  /* 0x00007610ffdc7816 */ /* 0x000fe400000000dc */
[----:B------:R-:W-:Y:S01]  /*3e80*/  PRMT R218, RZ, 0x7610, R218 ;  /* 0x00007610ffda7816 */ /* 0x000fe200000000da */
[----:B------:R0:W-:Y:S01]  /*3e90*/  STS.U8 [R165+UR13+0x480], R204 ;  /* 0x000480cca5007988 */ /* 0x0001e2000800000d */
[----:B------:R-:W-:Y:S02]  /*3ea0*/  PRMT R216, RZ, 0x7610, R216 ;  /* 0x00007610ffd87816 */ /* 0x000fe400000000d8 */
[----:B------:R-:W-:Y:S01]  /*3eb0*/  LEA.HI.X.SX32 R199, R211, R199, 0x1, P6 ;  /* 0x000000c7d3c77211 */ /* 0x000fe200030f0eff */
[----:B------:R0:W-:Y:S01]  /*3ec0*/  STS.U8 [R165+UR13+0x680], R241 ;  /* 0x000680f1a5007988 */ /* 0x0001e2000800000d */
[----:B------:R-:W-:-:S02]  /*3ed0*/  PRMT R217, RZ, 0x7610, R217 ;  /* 0x00007610ffd97816 */ /* 0x000fc400000000d9 */
[----:B------:R-:W-:Y:S01]  /*3ee0*/  PRMT R215, RZ, 0x7610, R215 ;  /* 0x00007610ffd77816 */ /* 0x000fe200000000d7 */
[----:B------:R0:W-:Y:S01]  /*3ef0*/  STS.U8 [R165+UR13+0xa80], R247 ;  /* 0x000a80f7a5007988 */ /* 0x0001e2000800000d */
[----:B------:R-:W-:Y:S02]  /*3f00*/  PRMT R213, RZ, 0x7610, R213 ;  /* 0x00007610ffd57816 */ /* 0x000fe400000000d5 */
[----:B------:R-:W-:Y:S01]  /*3f10*/  PRMT R211, RZ, 0x7610, R211 ;  /* 0x00007610ffd37816 */ /* 0x000fe200000000d3 */
[----:B------:R-:W5:Y:S01]  /*3f20*/  @P0 LDG.E.U8 R244, desc[UR26][R68.64] ;  /* 0x0000001a44f40981 */ /* 0x000f62000c1e1100 */
[----:B--2---:R-:W-:Y:S02]  /*3f30*/  PRMT R209, RZ, 0x7610, R209 ;  /* 0x00007610ffd17816 */ /* 0x004fe400000000d1 */
[----:B---3--:R-:W-:Y:S01]  /*3f40*/  PRMT R207, RZ, 0x7610, R207 ;  /* 0x00007610ffcf7816 */ /* 0x008fe200000000cf */
[----:B------:R-:W2:Y:S01]  /*3f50*/  @P0 LDG.E.U8 R242, desc[UR26][R76.64] ;  /* 0x0000001a4cf20981 */ /* 0x000ea2000c1e1100 */
[----:B----4-:R-:W-:-:S02]  /*3f60*/  PRMT R205, RZ, 0x7610, R205 ;  /* 0x00007610ffcd7816 */ /* 0x010fc400000000cd */
[----:B-----5:R-:W-:Y:S01]  /*3f70*/  PRMT R203, RZ, 0x7610, R203 ;  /* 0x00007610ffcb7816 */ /* 0x020fe200000000cb */
[----:B------:R-:W3:Y:S01]  /*3f80*/  @P0 LDG.E.U8 R240, desc[UR26][R84.64] ;  /* 0x0000001a54f00981 */ /* 0x000ee2000c1e1100 */
[----:B0-----:R-:W-:Y:S02]  /*3f90*/  PRMT R214, RZ, 0x7610, R214 ;  /* 0x00007610ffd67816 */ /* 0x001fe400000000d6 */
[----:B------:R-:W-:Y:S01]  /*3fa0*/  PRMT R212, RZ, 0x7610, R212 ;  /* 0x00007610ffd47816 */ /* 0x000fe200000000d4 */
[----:B------:R-:W4:Y:S01]  /*3fb0*/  @P0 LDG.E.U8 R238, desc[UR26][R92.64] ;  /* 0x0000001a5cee0981 */ /* 0x000f22000c1e1100 */
[----:B------:R-:W-:Y:S02]  /*3fc0*/  PRMT R210, RZ, 0x7610, R210 ;  /* 0x00007610ffd27816 */ /* 0x000fe400000000d2 */
[----:B------:R-:W-:Y:S01]  /*3fd0*/  PRMT R208, RZ, 0x7610, R208 ;  /* 0x00007610ffd07816 */ /* 0x000fe200000000d0 */
[----:B------:R-:W5:Y:S01]  /*3fe0*/  @P0 LDG.E.U8 R236, desc[UR26][R100.64] ;  /* 0x0000001a64ec0981 */ /* 0x000f62000c1e1100 */
[----:B------:R-:W-:-:S02]  /*3ff0*/  PRMT R206, RZ, 0x7610, R206 ;  /* 0x00007610ffce7816 */ /* 0x000fc400000000ce */
[----:B------:R-:W-:Y:S01]  /*4000*/  PRMT R204, RZ, 0x7610, R204 ;  /* 0x00007610ffcc7816 */ /* 0x000fe200000000cc */
[----:B------:R-:W5:Y:S01]  /*4010*/  @P0 LDG.E.U8 R234, desc[UR26][R106.64] ;  /* 0x0000001a6aea0981 */ /* 0x000f62000c1e1100 */
[----:B------:R-:W-:Y:S02]  /*4020*/  PRMT R241, RZ, 0x7610, R241 ;  /* 0x00007610fff17816 */ /* 0x000fe400000000f1 */
[----:B------:R-:W-:Y:S01]  /*4030*/  PRMT R247, RZ, 0x7610, R247 ;  /* 0x00007610fff77816 */ /* 0x000fe200000000f7 */
[----:B------:R-:W5:Y:S04]  /*4040*/  @P0 LDG.E.U8 R232, desc[UR26][R118.64] ;  /* 0x0000001a76e80981 */ /* 0x000f68000c1e1100 */
        /* <DEDUP_REMOVED lines=24> */
[----:B------:R0:W-:Y:S04]  /*41d0*/  STS.U8 [R165+UR13+0x880], R200 ;  /* 0x000880c8a5007988 */ /* 0x0001e8000800000d */
[----:B------:R-:W-:Y:S01]  /*41e0*/  STS.U8 [R165+UR13+0xc80], R245 ;  /* 0x000c80f5a5007988 */ /* 0x000fe2000800000d */
[----:B0-----:R-:W-:-:S03]  /*41f0*/  LOP3.LUT R200, R67, 0x20, RZ, 0x3c, !PT ;  /* 0x0000002043c87812 */ /* 0x001fc600078e3cff */
[----:B------:R-:W-:Y:S04]  /*4200*/  STS.U8 [R165+UR13+0xe80], R243 ;  /* 0x000e80f3a5007988 */ /* 0x000fe8000800000d */
[----:B------:R0:W-:Y:S04]  /*4210*/  STS.U8 [R200+UR13+0x100], R201 ;  /* 0x000100c9c8007988 */ /* 0x0001e8000800000d */
[----:B------:R1:W-:Y:S01]  /*4220*/  STS.U8 [R200+UR13+0x300], R227 ;  /* 0x000300e3c8007988 */ /* 0x0003e2000800000d */
[----:B0-----:R-:W-:-:S03]  /*4230*/  LOP3.LUT R201, R67, 0x30, RZ, 0x3c, !PT ;  /* 0x0000003043c97812 */ /* 0x001fc600078e3cff */
[----:B------:R0:W-:Y:S04]  /*4240*/  STS.U8 [R200+UR13+0x500], R229 ;  /* 0x000500e5c8007988 */ /* 0x0001e8000800000d */
        /* <DEDUP_REMOVED lines=13> */
[----:B------:R0:W-:Y:S01]  /*4320*/  STS.U8 [R67+UR13+0x1000], R246 ;  /* 0x001000f643007988 */ /* 0x0001e2000800000d */
[----:B------:R-:W-:-:S04]  /*4330*/  UISETP.NE.U32.AND UP1, UPT, UR7, URZ, UPT ;  /* 0x000000ff0700728c */ /* 0x000fc8000bf25070 */
[----:B------:R-:W-:Y:S02]  /*4340*/  UISETP.LT.OR UP2, UPT, UR31, 0x40, UP1 ;  /* 0x000000401f00788c */ /* 0x000fe40008f41670 */
[----:B------:R-:W-:Y:S01]  /*4350*/  UISETP.GE.AND UP3, UPT, UR31, 0x80, UPT ;  /* 0x000000801f00788c */ /* 0x000fe2000bf66270 */
[----:B------:R0:W-:Y:S04]  /*4360*/  STS.U8 [R67+UR13+0x1200], R244 ;  /* 0x001200f443007988 */ /* 0x0001e8000800000d */
[----:B--2---:R0:W-:Y:S04]  /*4370*/  STS.U8 [R67+UR13+0x1400], R242 ;  /* 0x001400f243007988 */ /* 0x0041e8000800000d */
[----:B---3--:R0:W-:Y:S04]  /*4380*/  STS.U8 [R67+UR13+0x1600], R240 ;  /* 0x001600f043007988 */ /* 0x0081e8000800000d */
[----:B----4-:R0:W-:Y:S04]  /*4390*/  STS.U8 [R67+UR13+0x1800], R238 ;  /* 0x001800ee43007988 */ /* 0x0101e8000800000d */
[----:B-----5:R0:W-:Y:S04]  /*43a0*/  STS.U8 [R67+UR13+0x1a00], R236 ;  /* 0x001a00ec43007988 */ /* 0x0201e8000800000d */
        /* <DEDUP_REMOVED lines=26> */
[----:B-1----:R1:W-:Y:S06]  /*4550*/  MEMBAR.ALL.CTA ;  /* 0x0000000000007992 */ /* 0x0023ec0000008000 */
[----:B-1----:R-:W1:Y:S02]  /*4560*/  FENCE.VIEW.ASYNC.S ;  /* 0x00000000000073c6 */ /* 0x002e640000000000 */
[----:B-1----:R-:W-:Y:S06]  /*4570*/  BAR.SYNC.DEFER_BLOCKING 0x0 ;  /* 0x0000000000007b1d */ /* 0x002fec0000010000 */
[----:B------:R-:W-:Y:S05]  /*4580*/  BRA.U UP2, `(.L_x_6) ;  /* 0x0000000102687547 */ /* 0x000fea000b800000 */
[----:B------:R-:W-:Y:S02]  /*4590*/  UIADD3 UR4, UPT, UPT, UR13, 0x1000, URZ ;  /* 0x000010000d047890 */ /* 0x000fe4000fffe0ff */
[----:B------:R-:W-:Y:S02]  /*45a0*/  USHF.R.U32.HI UR6, URZ, 0x4, UR13 ;  /* 0x00000004ff067899 */ /* 0x000fe4000801160d */
[----:B------:R-:W-:Y:S02]  /*45b0*/  USHF.R.U32.HI UR4, URZ, 0x4, UR4 ;  /* 0x00000004ff047899 */ /* 0x000fe40008011604 */
[----:B------:R-:W-:Y:S02]  /*45c0*/  USGXT.U32 UR6, UR6, 0xe ;  /* 0x0000000e0606789a */ /* 0x000fe40008000000 */
[----:B------:R-:W-:Y:S01]  /*45d0*/  USGXT.U32 UR8, UR4, 0xe ;  /* 0x0000000e0408789a */ /* 0x000fe20008000000 */
[----:B------:R-:W-:Y:S01]  /*45e0*/  UMOV UR10, 0xffffff80 ;  /* 0xffffff80000a7882 */ /* 0x000fe20000000000 */
[----:B------:R-:W-:Y:S01]  /*45f0*/  UMOV UR11, 0x7fffbfdf ;  /* 0x7fffbfdf000b7882 */ /* 0x000fe20000000000 */
[----:B------:R-:W-:Y:S01]  /*4600*/  UMOV UR16, 0xfffffffe ;  /* 0xfffffffe00107882 */ /* 0x000fe20000000000 */
[----:B------:R-:W-:Y:S01]  /*4610*/  UMOV UR17, 0x7fffbfdf ;  /* 0x7fffbfdf00117882 */ /* 0x000fe20000000000 */
[----:B------:R-:W-:Y:S01]  /*4620*/  UMOV UR7, URZ ;  /* 0x000000ff00077c82 */ /* 0x000fe20008000000 */
[----:B------:R-:W-:Y:S01]  /*4630*/  UMOV UR9, URZ ;  /* 0x000000ff00097c82 */ /* 0x000fe20008000000 */
[----:B------:R-:W-:-:S02]  /*4640*/  UIADD3.64 UR10, UPT, UPT, UR6, -UR10, URZ ;  /* 0x8000000a060a7297 */ /* 0x000fc4000fffe0ff */
[----:B------:R-:W-:Y:S01]  /*4650*/  UIADD3.64 UR16, UPT, UPT, UR8, -UR16, URZ ;  /* 0x8000001008107297 */ /* 0x000fe2000fffe0ff */
[----:B------:R-:W-:Y:S01]  /*4660*/  UMOV UR18, 0x0 ;  /* 0x0000000000127882 */ /* 0x000fe20000000000 */
[----:B------:R-:W-:Y:S01]  /*4670*/  UMOV UR19, 0x4108010 ;  /* 0x0410801000137882 */ /* 0x000fe20000000000 */
[----:B------:R-:W-:Y:S01]  /*4680*/  UMOV UR4, UR15 ;  /* 0x0000000f00047c82 */ /* 0x000fe20008000000 */
[----:B------:R-:W-:Y:S01]  /*4690*/  UMOV UR5, URZ ;  /* 0x000000ff00057c82 */ /* 0x000fe20008000000 */
[----:B------:R-:W-:Y:S01]  /*46a0*/  UMOV UR7, 0x80004020 ;  /* 0x8000402000077882 */ /* 0x000fe20000000000 */
[----:B------:R-:W-:Y:S01]  /*46b0*/  UMOV UR9, 0x80004020 ;  /* 0x8000402000097882 */ /* 0x000fe20000000000 */
[----:B------:R-:W-:Y:S01]  /*46c0*/  UMOV UR20, 0x0 ;  /* 0x0000000000147882 */ /* 0x000fe20000000000 */
[----:B------:R-:W-:Y:S01]  /*46d0*/  UMOV UR21, 0x4108010 ;  /* 0x0410801000157882 */ /* 0x000fe20000000000 */
[----:B------:R-:W-:Y:S01]  /*46e0*/  UMOV UR4, UR4 ;  /* 0x0000000400047c82 */ /* 0x000fe20008000000 */
[----:B------:R1:W-:Y:S01]  /*46f0*/  UTCQMMA gdesc[UR6], gdesc[UR8], tmem[UR12], tmem[UR18], idesc[UR19], !UPT ;  /* 0x00ff1208060075ea */ /* 0x0003e2000f80030c */
[----:B------:R1:W-:Y:S01]  /*4700*/  UTCQMMA gdesc[UR10], gdesc[UR16], tmem[UR12], tmem[UR20], idesc[UR21], UPT ;  /* 0x00ff14100a0075ea */ /* 0x0003e2000b80030c */
[----:B------:R1:W-:Y:S01]  /*4710*/  UTCBAR [UR4], URZ ;  /* 0x000000ff040073e9 */ /* 0x0003e200080000ff */
[----:B------:R-:W-:Y:S01]  /*4720*/  NOP ;  /* 0x0000000000007918 */ /* 0x000fe20000000000 */
.L_x_6:
[----:B-1----:R-:W-:Y:S01]  /*4730*/  UMOV UR4, URZ ;  /* 0x000000ff00047c82 */ /* 0x002fe20008000000 */
[----:B------:R-:W-:Y:S05]  /*4740*/  BRA.U !UP3, `(.L_x_7) ;  /* 0x000000190bd47547 */ /* 0x000fea000b800000 */
[----:B------:R-:W-:Y:S01]  /*4750*/  USHF.R.S32.HI UR4, URZ, 0x1f, UR31 ;  /* 0x0000001fff047899 */ /* 0x000fe2000801141f */
[----:B0-----:R-:W-:Y:S01]  /*4760*/  IMAD.SHL.U32 R203, R126, 0x40, RZ ;  /* 0x000000407ecb7824 */ /* 0x001fe200078e00ff */
[----:B------:R-:W-:Y:S01]  /*4770*/  UIADD3 UR5, UPT, UPT, UR13, 0x2000, URZ ;  /* 0x000020000d057890 */ /* 0x000fe2000fffe0ff */
[----:B------:R-:W-:Y:S01]  /*4780*/  IMAD.SHL.U32 R205, R127, 0x40, RZ ;  /* 0x000000407fcd7824 */ /* 0x000fe200078e00ff */
[----:B------:R-:W-:Y:S01]  /*4790*/  ULEA.HI UR4, UR4, UR31, URZ, 0x6 ;  /* 0x0000001f04047291 */ /* 0x000fe2000f8f30ff */
[----:B------:R-:W-:Y:S01]  /*47a0*/  IMAD.MOV.U32 R126, RZ, RZ, RZ ;  /* 0x000000ffff7e7224 */ /* 0x000fe200078e00ff */
[----:B------:R-:W-:Y:S01]  /*47b0*/  UIADD3 UR6, UPT, UPT, UR13, 0x3000, URZ ;  /* 0x000030000d067890 */ /* 0x000fe2000fffe0ff */
[----:B------:R-:W-:Y:S01]  /*47c0*/  SHF.R.S32.HI R202, RZ, 0x1f, R203 ;  /* 0x0000001fffca7819 */ /* 0x000fe200000114cb */
[----:B------:R-:W-:Y:S01]  /*47d0*/  USHF.R.S32.HI UR4, URZ, 0x6, UR4 ;  /* 0x00000006ff047899 */ /* 0x000fe20008011404 */
[----:B------:R-:W-:Y:S01]  /*47e0*/  SHF.R.S32.HI R204, RZ, 0x1f, R205 ;  /* 0x0000001fffcc7819 */ /* 0x000fe200000114cd */
[----:B------:R-:W-:-:S02]  /*47f0*/  USHF.R.U32.HI UR5, URZ, 0x4, UR5 ;  /* 0x00000004ff057899 */ /* 0x000fc40008011605 */
[----:B------:R-:W-:Y:S02]  /*4800*/  USHF.R.U32.HI UR8, URZ, 0x4, UR6 ;  /* 0x00000004ff087899 */ /* 0x000fe40008011606 */
[----:B------:R-:W-:Y:S02]  /*4810*/  UISETP.LT.AND UP2, UPT, UR4, 0x2, UPT ;  /* 0x000000020400788c */ /* 0x000fe4000bf41270 */
[----:B------:R-:W-:Y:S02]  /*4820*/  USGXT.U32 UR6, UR5, 0xe ;  /* 0x0000000e0506789a */ /* 0x000fe40008000000 */
[----:B------:R-:W-:Y:S02]  /*4830*/  USGXT.U32 UR8, UR8, 0xe ;  /* 0x0000000e0808789a */ /* 0x000fe40008000000 */
[----:B------:R-:W-:Y:S01]  /*4840*/  USEL UR4, UR4, 0x2, !UP2 ;  /* 0x0000000204047887 */ /* 0x000fe2000d000000 */
[----:B------:R-:W-:Y:S01]  /*4850*/  UMOV UR16, 0xffffff80 ;  /* 0xffffff8000107882 */ /* 0x000fe20000000000 */
[----:B------:R-:W-:Y:S01]  /*4860*/  UMOV UR17, 0x7fffbfdf ;  /* 0x7fffbfdf00117882 */ /* 0x000fe20000000000 */
[----:B------:R-:W-:Y:S01]  /*4870*/  UMOV UR18, 0xfffffffe ;  /* 0xfffffffe00127882 */ /* 0x000fe20000000000 */
[----:B------:R-:W-:Y:S01]  /*4880*/  UMOV UR19, 0x7fffbfdf ;  /* 0x7fffbfdf00137882 */ /* 0x000fe20000000000 */
[----:B------:R-:W-:Y:S01]  /*4890*/  UMOV UR7, URZ ;  /* 0x000000ff00077c82 */ /* 0x000fe20008000000 */
[----:B------:R-:W-:Y:S01]  /*48a0*/  UMOV UR9, URZ ;  /* 0x000000ff00097c82 */ /* 0x000fe20008000000 */
[----:B------:R-:W-:-:S02]  /*48b0*/  UIADD3 UR29, UPT, UPT, UR29, -0x40, URZ ;  /* 0xffffffc01d1d7890 */ /* 0x000fc4000fffe0ff */
[----:B------:R-:W-:Y:S02]  /*48c0*/  UIADD3.64 UR16, UPT, UPT, UR6, -UR16, URZ ;  /* 0x8000001006107297 */ /* 0x000fe4000fffe0ff */
[----:B------:R-:W-:Y:S02]  /*48d0*/  UIADD3.64 UR18, UPT, UPT, UR8, -UR18, URZ ;  /* 0x8000001208127297 */ /* 0x000fe4000fffe0ff */
[----:B------:R-:W-:Y:S01]  /*48e0*/  UIADD3 UR28, UPT, UPT, UR4, -0x1, URZ ;  /* 0xffffffff041c7890 */ /* 0x000fe2000fffe0ff */
[----:B------:R-:W-:Y:S01]  /*48f0*/  UMOV UR30, 0x1 ;  /* 0x00000001001e7882 */ /* 0x000fe20000000000 */
[----:B------:R-:W-:-:S10]  /*4900*/  UMOV UR5, URZ ;  /* 0x000000ff00057c82 */ /* 0x000fd40008000000 */
.L_x_10:
[C---:B------:R-:W-:Y:S01]  /*4910*/  IADD3 R118, P2, PT, R205.reuse, R118, RZ ;  /* 0x00000076cd767210 */ /* 0x040fe20007f5e0ff */
[----:B------:R-:W-:Y:S01]  /*4920*/  IMAD.U32 R126, R126, -0x80000000, RZ ;  /* 0x800000007e7e7824 */ /* 0x000fe200078e00ff */
[C---:B------:R-:W-:Y:S02]  /*4930*/  IADD3 R166, P1, PT, R205.reuse, R166, RZ ;  /* 0x000000a6cda67210 */ /* 0x040fe40007f3e0ff */
[C---:B------:R-:W-:Y:S01]  /*4940*/  IADD3 R198, P6, PT, R205.reuse, R198, RZ ;  /* 0x000000c6cdc67210 */ /* 0x040fe20007fde0ff */
[C---:B------:R-:W-:Y:S01]  /*4950*/  IMAD.X R119, R204.reuse, 0x1, R119, P2 ;  /* 0x00000001cc777824 */ /* 0x040fe200010e0677 */
        /* <DEDUP_REMOVED lines=22> */
[----:B------:R-:W-:Y:S01]  /*4ac0*/  IADD3 R100, P5, PT, R205, R100, RZ ;  /* 0x00000064cd647210 */ /* 0x000fe20007fbe0ff */
[C---:B------:R-:W-:Y:S01]  /*4ad0*/  IMAD.X R69, R204.reuse, 0x1, R69, P2 ;  /* 0x00000001cc457824 */ /* 0x040fe200010e0645 */
[----:B------:R-:W-:Y:S01]  /*4ae0*/  IADD3 R132, P2, PT, R203, R132, RZ ;  /* 0x00000084cb847210 */ /* 0x000fe20007f5e0ff */
[C---:B------:R-:W-:Y:S01]  /*4af0*/  IMAD.X R159, R204.reuse, 0x1, R159, P3 ;  /* 0x00000001cc9f7824 */ /* 0x040fe200018e069f */
[C---:B------:R-:W-:Y:S01]  /*4b00*/  IADD3 R156, P1, PT, R205.reuse, R156, RZ ;  /* 0x0000009ccd9c7210 */ /* 0x040fe20007f3e0ff */
[----:B------:R-:W-:Y:S01]  /*4b10*/  IMAD.X R101, R204, 0x1, R101, P5 ;  /* 0x00000001cc657824 */ /* 0x000fe200028e0665 */
[----:B------:R-:W-:Y:S01]  /*4b20*/  IADD3 R186, P6, PT, R205, R186, RZ ;  /* 0x000000bacdba7210 */ /* 0x000fe20007fde0ff */
[----:B------:R-:W-:Y:S01]  /*4b30*/  IMAD.X R133, R202, 0x1, R133, P2 ;  /* 0x00000001ca857824 */ /* 0x000fe200010e0685 */
        /* <DEDUP_REMOVED lines=10> */
[C---:B------:R-:W-:Y:S01]  /*4be0*/  IADD3 R178, P1, PT, R205.reuse, R178, RZ ;  /* 0x000000b2cdb27210 */ /* 0x040fe20007f3e0ff */
[----:B------:R-:W-:Y:S01]  /*4bf0*/  IMAD.X R121, R202, 0x1, R121, P2 ;  /* 0x00000001ca797824 */ /* 0x000fe200010e0679 */
        /* <DEDUP_REMOVED lines=14> */
[----:B0-----:R-:W0:Y:S01]  /*4ce0*/  SYNCS.PHASECHK.TRANS64.TRYWAIT P2, [UR15], R126 ;  /* 0x0000007eff0075a7 */ /* 0x001e22000804110f */
        /* <DEDUP_REMOVED lines=10> */
[C---:B------:R-:W-:Y:S01]  /*4d90*/  IADD3 R98, P3, PT, R203.reuse, R98, RZ ;  /* 0x00000062cb627210 */ /* 0x040fe20007f7e0ff */
[C---:B------:R-:W-:Y:S01]  /*4da0*/  IMAD.X R131, R204.reuse, 0x1, R131, P6 ;  /* 0x00000001cc837824 */ /* 0x040fe200030e0683 */
        /* <DEDUP_REMOVED lines=54> */
[----:B------:R-:W-:Y:S01]  /*5110*/  ISETP.GE.AND P6, PT, R5, UR29, PT ;  /* 0x0000001d05007c0c */ /* 0x000fe2000bfc6270 */
[----:B------:R-:W-:Y:S01]  /*5120*/  IMAD.X R71, R202, 0x1, R71, P5 ;  /* 0x00000001ca477824 */ /* 0x000fe200028e0647 */
[----:B------:R-:W-:Y:S01]  /*5130*/  ISETP.GE.AND P0, PT, R8, UR29, PT ;  /* 0x0000001d08007c0c */ /* 0x000fe2000bf06270 */
[----:B------:R-:W-:Y:S01]  /*5140*/  IMAD.X R17, R202, 0x1, R17, P1 ;  /* 0x00000001ca117824 */ /* 0x000fe200008e0611 */
[----:B------:R-:W-:Y:S01]  /*5150*/  PRMT R252, RZ, 0x7610, R252 ;  /* 0x00007610fffc7816 */ /* 0x000fe200000000fc */
[----:B0-----:R-:W-:Y:S10]  /*5160*/  @!P2 BRA `(.L_x_8) ;  /* 0x0000002400e4a947 */ /* 0x001ff40003800000 */
.L_x_16:
[----:B------:R-:W-:Y:S01]  /*5170*/  @!P6 IMAD.MOV.U32 R126, RZ, RZ, R12 ;  /* 0x000000ffff7ee224 */ /* 0x000fe200078e000c */
[----:B------:R-:W-:Y:S01]  /*5180*/  ISETP.GE.AND P1, PT, R10, UR29, PT ;  /* 0x0000001d0a007c0c */ /* 0x000fe2000bf26270 */
[----:B------:R-:W-:Y:S01]  /*5190*/  @!P6 IMAD.MOV.U32 R127, RZ, RZ, R17 ;  /* 0x000000ffff7fe224 */ /* 0x000fe200078e0011 */
[----:B------:R-:W-:-:S04]  /*51a0*/  PRMT R215, RZ, 0x7610, R215 ;  /* 0x00007610ffd77816 */ /* 0x000fc800000000d7 */
[----:B------:R0:W2:Y:S01]  /*51b0*/  @!P6 LDG.E.U8 R252, desc[UR26][R126.64] ;  /* 0x0000001a7efce981 */ /* 0x0000a2000c1e1100 */
[----:B------:R-:W-:Y:S01]  /*51c0*/  PRMT R217, RZ, 0x7610, R217 ;  /* 0x00007610ffd97816 */ /* 0x000fe200000000d9 */
[----:B0-----:R-:W-:Y:S02]  /*51d0*/  @!P0 IMAD.MOV.U32 R126, RZ, RZ, R14 ;  /* 0x000000ffff7e8224 */ /* 0x001fe400078e000e */
[----:B------:R-:W-:Y:S01]  /*51e0*/  @!P0 IMAD.MOV.U32 R127, RZ, RZ, R19 ;  /* 0x000000ffff7f8224 */ /* 0x000fe200078e0013 */
[----:B------:R-:W-:-:S04]  /*51f0*/  ISETP.GE.AND P2, PT, R20, UR29, PT ;  /* 0x0000001d14007c0c */ /* 0x000fc8000bf46270 */
[----:B------:R0:W3:Y:S01]  /*5200*/  @!P0 LDG.E.U8 R215, desc[UR26][R126.64] ;  /* 0x0000001a7ed78981 */ /* 0x0000e2000c1e1100 */
[----:B------:R-:W-:Y:S02]  /*5210*/  ISETP.GE.AND P0, PT, R18, UR29, PT ;  /* 0x0000001d12007c0c */ /* 0x000fe4000bf06270 */
[----:B------:R-:W-:Y:S01]  /*5220*/  PRMT R219, RZ, 0x7610, R219 ;  /* 0x00007610ffdb7816 */ /* 0x000fe200000000db */
[----:B0-----:R-:W-:Y:S02]  /*5230*/  @!P1 IMAD.MOV.U32 R126, RZ, RZ, R16 ;  /* 0x000000ffff7e9224 */ /* 0x001fe400078e0010 */
[----:B------:R-:W-:Y:S01]  /*5240*/  @!P1 IMAD.MOV.U32 R127, RZ, RZ, R21 ;  /* 0x000000ffff7f9224 */ /* 0x000fe200078e0015 */
[----:B------:R-:W-:-:S07]  /*5250*/  PRMT R221, RZ, 0x7610, R221 ;  /* 0x00007610ffdd7816 */ /* 0x000fce00000000dd */
[----:B------:R-:W4:Y:S04]  /*5260*/  @!P0 LDG.E.U8 R219, desc[UR26][R22.64] ;  /* 0x0000001a16db8981 */ /* 0x000f28000c1e1100 */
[----:B------:R0:W5:Y:S01]  /*5270*/  @!P1 LDG.E.U8 R217, desc[UR26][R126.64] ;  /* 0x0000001a7ed99981 */ /* 0x000162000c1e1100 */
[----:B------:R-:W-:Y:S02]  /*5280*/  ISETP.GE.AND P1, PT, R25, UR29, PT ;  /* 0x0000001d19007c0c */ /* 0x000fe4000bf26270 */
[----:B------:R-:W-:Y:S02]  /*5290*/  ISETP.GE.AND P0, PT, R33, UR29, PT ;  /* 0x0000001d21007c0c */ /* 0x000fe4000bf06270 */
[----:B------:R-:W-:Y:S01]  /*52a0*/  PRMT R223, RZ, 0x7610, R223 ;  /* 0x00007610ffdf7816 */ /* 0x000fe200000000df */
[----:B0-----:R-:W-:-:S02]  /*52b0*/  @!P2 IMAD.MOV.U32 R126, RZ, RZ, R24 ;  /* 0x000000ffff7ea224 */ /* 0x001fc400078e0018 */
[----:B------:R-:W-:Y:S01]  /*52c0*/  @!P2 IMAD.MOV.U32 R127, RZ, RZ, R27 ;  /* 0x000000ffff7fa224 */ /* 0x000fe200078e001b */
[----:B------:R-:W-:-:S04]  /*52d0*/  PRMT R229, RZ, 0x7610, R229 ;  /* 0x00007610ffe57816 */ /* 0x000fc800000000e5 */
[----:B------:R0:W5:Y:S01]  /*52e0*/  @!P2 LDG.E.U8 R221, desc[UR26][R126.64] ;  /* 0x0000001a7edda981 */ /* 0x000162000c1e1100 */
[----:B------:R-:W-:-:S03]  /*52f0*/  ISETP.GE.AND P2, PT, R28, UR29, PT ;  /* 0x0000001d1c007c0c */ /* 0x000fc6000bf46270 */
[----:B------:R-:W5:Y:S01]  /*5300*/  @!P0 LDG.E.U8 R229, desc[UR26][R70.64] ;  /* 0x0000001a46e58981 */ /* 0x000f62000c1e1100 */
[----:B0-----:R-:W-:Y:S02]  /*5310*/  @!P1 IMAD.MOV.U32 R126, RZ, RZ, R26 ;  /* 0x000000ffff7e9224 */ /* 0x001fe400078e001a */
[----:B------:R-:W-:Y:S01]  /*5320*/  @!P1 IMAD.MOV.U32 R127, RZ, RZ, R29 ;  /* 0x000000ffff7f9224 */ /* 0x000fe200078e001d */
[----:B------:R-:W-:-:S04]  /*5330*/  ISETP.GE.AND P0, PT, R73, UR29, PT ;  /* 0x0000001d49007c0c */ /* 0x000fc8000bf06270 */
[----:B------:R0:W5:Y:S01]  /*5340*/  @!P1 LDG.E.U8 R223, desc[UR26][R126.64] ;  /* 0x0000001a7edf9981 */ /* 0x000162000c1e1100 */
[----:B------:R-:W-:Y:S02]  /*5350*/  ISETP.GE.AND P1, PT, R72, UR29, PT ;  /* 0x0000001d48007c0c */ /* 0x000fe4000bf26270 */
[----:B------:R-:W-:Y:S02]  /*5360*/  PRMT R225, RZ, 0x7610, R225 ;  /* 0x00007610ffe17816 */ /* 0x000fe400000000e1 */
[----:B------:R-:W-:Y:S02]  /*5370*/  PRMT R231, RZ, 0x7610, R231 ;  /* 0x00007610ffe77816 */ /* 0x000fe400000000e7 */
[----:B------:R-:W-:Y:S02]  /*5380*/  PRMT R233, RZ, 0x7610, R233 ;  /* 0x00007610ffe97816 */ /* 0x000fe400000000e9 */
[----:B------:R-:W5:Y:S01]  /*5390*/  @!P2 LDG.E.U8 R225, desc[UR26][R30.64] ;  /* 0x0000001a1ee1a981 */ /* 0x000f62000c1e1100 */
[----:B------:R-:W-:-:S03]  /*53a0*/  ISETP.GE.AND P2, PT, R81, UR29, PT ;  /* 0x0000001d51007c0c */ /* 0x000fc6000bf46270 */
[----:B------:R-:W5:Y:S01]  /*53b0*/  @!P0 LDG.E.U8 R233, desc[UR26][R78.64] ;  /* 0x0000001a4ee98981 */ /* 0x000f62000c1e1100 */
[----:B------:R-:W-:-:S03]  /*53c0*/  ISETP.GE.AND P0, PT, R88, UR29, PT ;  /* 0x0000001d58007c0c */ /* 0x000fc6000bf06270 */
[----:B------:R-:W5:Y:S01]  /*53d0*/  @!P1 LDG.E.U8 R231, desc[UR26][R74.64] ;  /* 0x0000001a4ae79981 */ /* 0x000f62000c1e1100 */
[----:B------:R-:W-:Y:S02]  /*53e0*/  ISETP.GE.AND P1, PT, R80, UR29, PT ;  /* 0x0000001d50007c0c */ /* 0x000fe4000bf26270 */
[----:B------:R-:W-:Y:S02]  /*53f0*/  PRMT R235, RZ, 0x7610, R235 ;  /* 0x00007610ffeb7816 */ /* 0x000fe400000000eb */
[----:B------:R-:W-:Y:S02]  /*5400*/  PRMT R237, RZ, 0x7610, R237 ;  /* 0x00007610ffed7816 */ /* 0x000fe400000000ed */
[----:B------:R-:W-:Y:S02]  /*5410*/  PRMT R239, RZ, 0x7610, R239 ;  /* 0x00007610ffef7816 */ /* 0x000fe400000000ef */
[----:B------:R-:W-:Y:S02]  /*5420*/  ISETP.GE.AND P3, PT, R32, UR29, PT ;  /* 0x0000001d20007c0c */ /* 0x000fe4000bf66270 */
        /* <DEDUP_REMOVED lines=8> */
[----:B0-----:R-:W-:Y:S02]  /*54b0*/  PRMT R126, RZ, 0x7610, R126 ;  /* 0x00007610ff7e7816 */ /* 0x001fe4000000007e */
[----:B------:R-:W-:Y:S01]  /*54c0*/  PRMT R127, RZ, 0x7610, R127 ;  /* 0x00007610ff7f7816 */ /* 0x000fe2000000007f */
[----:B------:R-:W5:Y:S04]  /*54d0*/  @!P3 LDG.E.U8 R227, desc[UR26][R34.64] ;  /* 0x0000001a22e3b981 */ /* 0x000f68000c1e1100 */
[----:B------:R-:W5:Y:S04]  /*54e0*/  @!P1 LDG.E.U8 R243, desc[UR26][R94.64] ;  /* 0x0000001a5ef39981 */ /* 0x000f68000c1e1100 */
[----:B------:R-:W5:Y:S04]  /*54f0*/  @!P2 LDG.E.U8 R126, desc[UR26][R98.64] ;  /* 0x0000001a627ea981 */ /* 0x000f68000c1e1100 */
[----:B------:R-:W5:Y:S01]  /*5500*/  @!P0 LDG.E.U8 R127, desc[UR26][R102.64] ;  /* 0x0000001a667f8981 */ /* 0x000f62000c1e1100 */
[----:B------:R-:W-:-:S02]  /*5510*/  ISETP.GE.AND P1, PT, R104, UR29, PT ;  /* 0x0000001d68007c0c */ /* 0x000fc4000bf26270 */
[----:B------:R-:W-:Y:S02]  /*5520*/  PRMT R247, RZ, 0x7610, R247 ;  /* 0x00007610fff77816 */ /* 0x000fe400000000f7 */
[----:B------:R-:W-:-:S09]  /*5530*/  ISETP.GE.AND P0, PT, R105, UR29, PT ;  /* 0x0000001d69007c0c */ /* 0x000fd2000bf06270 */
[----:B------:R-:W5:Y:S01]  /*5540*/  @!P1 LDG.E.U8 R247, desc[UR26][R108.64] ;  /* 0x0000001a6cf79981 */ /* 0x000f62000c1e1100 */
[----:B------:R-:W-:Y:S02]  /*5550*/  ISETP.GE.AND P1, PT, R112, UR29, PT ;  /* 0x0000001d70007c0c */ /* 0x000fe4000bf26270 */
[----:B------:R-:W-:Y:S02]  /*5560*/  PRMT R245, RZ, 0x7610, R245 ;  /* 0x00007610fff57816 */ /* 0x000fe400000000f5 */
[----:B------:R-:W-:Y:S02]  /*5570*/  PRMT R241, RZ, 0x7610, R241 ;  /* 0x00007610fff17816 */ /* 0x000fe400000000f1 */
[----:B------:R-:W-:Y:S02]  /*5580*/  ISETP.GE.AND P2, PT, R7, UR29, PT ;  /* 0x0000001d07007c0c */ /* 0x000fe4000bf46270 */
[----:B------:R-:W5:Y:S01]  /*5590*/  @!P0 LDG.E.U8 R245, desc[UR26][R110.64] ;  /* 0x0000001a6ef58981 */ /* 0x000f62000c1e1100 */
[----:B------:R-:W-:-:S04]  /*55a0*/  ISETP.GE.AND P0, PT, R9, UR29, PT ;  /* 0x0000001d09007c0c */ /* 0x000fc8000bf06270 */
        /* <DEDUP_REMOVED lines=15> */
[----:B------:R-:W-:Y:S01]  /*56a0*/  PRMT R216, RZ, 0x7610, R216 ;  /* 0x00007610ffd87816 */ /* 0x000fe200000000d8 */
[----:B------:R-:W5:Y:S01]  /*56b0*/  @!P3 LDG.E.U8 R210, desc[UR26][R146.64] ;  /* 0x0000001a92d2b981 */ /* 0x000f62000c1e1100 */
[----:B------:R-:W-:-:S02]  /*56c0*/  ISETP.GE.AND P3, PT, R114, UR29, PT ;  /* 0x0000001d72007c0c */ /* 0x000fc4000bf66270 */
[----:B------:R-:W-:Y:S01]  /*56d0*/  ISETP.GE.AND P5, PT, R164, UR29, PT ;  /* 0x0000001da4007c0c */ /* 0x000fe2000bfa6270 */
        /* <DEDUP_REMOVED lines=11> */
[----:B------:R-:W-:-:S03]  /*5790*/  PRMT R220, RZ, 0x7610, R220 ;  /* 0x00007610ffdc7816 */ /* 0x000fc600000000dc */
[----:B------:R-:W5:Y:S04]  /*57a0*/  @!P1 LDG.E.U8 R211, desc[UR26][R128.64] ;  /* 0x0000001a80d39981 */ /* 0x000f68000c1e1100 */
[----:B------:R-:W5:Y:S04]  /*57b0*/  @!P5 LDG.E.U8 R218, desc[UR26][R152.64] ;  /* 0x0000001a98dad981 */ /* 0x000f68000c1e1100 */
[----:B------:R-:W5:Y:S04]  /*57c0*/  @!P2 LDG.E.U8 R213, desc[UR26][R132.64] ;  /* 0x0000001a84d5a981 */ /* 0x000f68000c1e1100 */
[----:B------:R-:W5:Y:S01]  /*57d0*/  @!P0 LDG.E.U8 R220, desc[UR26][R154.64] ;  /* 0x0000001a9adc8981 */ /* 0x000f62000c1e1100 */
[----:B------:R-:W-:Y:S01]  /*57e0*/  BAR.SYNC.DEFER_BLOCKING 0x0 ;  /* 0x0000000000007b1d */ /* 0x000fe20000010000 */
[----:B------:R-:W-:-:S02]  /*57f0*/  ISETP.GE.AND P1, PT, R4, UR29, PT ;  /* 0x0000001d04007c0c */ /* 0x000fc4000bf26270 */
[----:B------:R-:W-:Y:S02]  /*5800*/  PRMT R222, RZ, 0x7610, R222 ;  /* 0x00007610ffde7816 */ /* 0x000fe400000000de */
[----:B------:R-:W-:-:S09]  /*5810*/  PRMT R224, RZ, 0x7610, R224 ;  /* 0x00007610ffe07816 */ /* 0x000fd200000000e0 */
[----:B------:R-:W-:Y:S02]  /*5820*/  @!P1 IMAD.MOV.U32 R248, RZ, RZ, R6 ;  /* 0x000000fffff89224 */ /* 0x000fe400078e0006 */
[----:B------:R-:W-:Y:S01]  /*5830*/  @!P1 IMAD.MOV.U32 R249, RZ, RZ, R15 ;  /* 0x000000fffff99224 */ /* 0x000fe200078e000f */
[----:B------:R-:W-:Y:S02]  /*5840*/  PRMT R226, RZ, 0x7610, R226 ;  /* 0x00007610ffe27816 */ /* 0x000fe400000000e2 */
[----:B------:R-:W-:Y:S02]  /*5850*/  PRMT R228, RZ, 0x7610, R228 ;  /* 0x00007610ffe47816 */ /* 0x000fe400000000e4 */
[----:B------:R0:W5:Y:S01]  /*5860*/  @!P1 LDG.E.U8 R222, desc[UR26][R248.64] ;  /* 0x0000001af8de9981 */ /* 0x000162000c1e1100 */
[----:B------:R-:W-:Y:S02]  /*5870*/  PRMT R230, RZ, 0x7610, R230 ;  /* 0x00007610ffe67816 */ /* 0x000fe400000000e6 */
[----:B------:R-:W-:Y:S01]  /*5880*/  PRMT R232, RZ, 0x7610, R232 ;  /* 0x00007610ffe87816 */ /* 0x000fe200000000e8 */
[----:B------:R-:W5:Y:S01]  /*5890*/  @!P1 LDG.E.U8 R224, desc[UR26][R68.64] ;  /* 0x0000001a44e09981 */ /* 0x000f62000c1e1100 */
[----:B------:R-:W-:-:S02]  /*58a0*/  PRMT R234, RZ, 0x7610, R234 ;  /* 0x00007610ffea7816 */ /* 0x000fc400000000ea */
[----:B------:R-:W-:Y:S01]  /*58b0*/  PRMT R236, RZ, 0x7610, R236 ;  /* 0x00007610ffec7816 */ /* 0x000fe200000000ec */
[----:B------:R-:W5:Y:S01]  /*58c0*/  @!P1 LDG.E.U8 R226, desc[UR26][R76.64] ;  /* 0x0000001a4ce29981 */ /* 0x000f62000c1e1100 */
[----:B0-----:R-:W-:Y:S02]  /*58d0*/  PRMT R249, RZ, 0x7610, R249 ;  /* 0x00007610fff97816 */ /* 0x001fe400000000f9 */
[----:B------:R-:W-:Y:S01]  /*58e0*/  PRMT R238, RZ, 0x7610, R238 ;  /* 0x00007610ffee7816 */ /* 0x000fe200000000ee */
[----:B------:R-:W5:Y:S01]  /*58f0*/  @!P1 LDG.E.U8 R228, desc[UR26][R84.64] ;  /* 0x0000001a54e49981 */ /* 0x000f62000c1e1100 */
[----:B------:R-:W-:Y:S02]  /*5900*/  PRMT R240, RZ, 0x7610, R240 ;  /* 0x00007610fff07816 */ /* 0x000fe400000000f0 */
[----:B------:R-:W-:Y:S01]  /*5910*/  PRMT R242, RZ, 0x7610, R242 ;  /* 0x00007610fff27816 */ /* 0x000fe200000000f2 */
[----:B------:R-:W5:Y:S01]  /*5920*/  @!P1 LDG.E.U8 R230, desc[UR26][R92.64] ;  /* 0x0000001a5ce69981 */ /* 0x000f62000c1e1100 */
[----:B------:R-:W-:-:S02]  /*5930*/  PRMT R244, RZ, 0x7610, R244 ;  /* 0x00007610fff47816 */ /* 0x000fc400000000f4 */
[----:B------:R-:W-:Y:S01]  /*5940*/  PRMT R246, RZ, 0x7610, R246 ;  /* 0x00007610fff67816 */ /* 0x000fe200000000f6 */
[----:B------:R-:W5:Y:S01]  /*5950*/  @!P1 LDG.E.U8 R232, desc[UR26][R100.64] ;  /* 0x0000001a64e89981 */ /* 0x000f62000c1e1100 */
[----:B------:R-:W-:Y:S02]  /*5960*/  PRMT R248, RZ, 0x7610, R248 ;  /* 0x00007610fff87816 */ /* 0x000fe400000000f8 */
[----:B------:R-:W-:Y:S01]  /*5970*/  PRMT R250, RZ, 0x7610, R250 ;  /* 0x00007610fffa7816 */ /* 0x000fe200000000fa */
[----:B------:R-:W5:Y:S01]  /*5980*/  @!P1 LDG.E.U8 R234, desc[UR26][R106.64] ;  /* 0x0000001a6aea9981 */ /* 0x000f62000c1e1100 */
[----:B------:R-:W-:-:S03]  /*5990*/  PRMT R251, RZ, 0x7610, R251 ;  /* 0x00007610fffb7816 */ /* 0x000fc600000000fb */
[----:B------:R-:W5:Y:S04]  /*59a0*/  @!P1 LDG.E.U8 R236, desc[UR26][R118.64] ;  /* 0x0000001a76ec9981 */ /* 0x000f68000c1e1100 */
[----:B------:R-:W5:Y:S04]  /*59b0*/  @!P1 LDG.E.U8 R238, desc[UR26][R130.64] ;  /* 0x0000001a82ee9981 */ /* 0x000f68000c1e1100 */
[----:B------:R-:W5:Y:S04]  /*59c0*/  @!P1 LDG.E.U8 R240, desc[UR26][R136.64] ;  /* 0x0000001a88f09981 */ /* 0x000f68000c1e1100 */
[----:B------:R-:W5:Y:S04]  /*59d0*/  @!P1 LDG.E.U8 R242, desc[UR26][R140.64] ;  /* 0x0000001a8cf29981 */ /* 0x000f68000c1e1100 */
[----:B------:R-:W5:Y:S04]  /*59e0*/  @!P1 LDG.E.U8 R244, desc[UR26][R148.64] ;  /* 0x0000001a94f49981 */ /* 0x000f68000c1e1100 */
[----:B------:R-:W5:Y:S04]  /*59f0*/  @!P1 LDG.E.U8 R246, desc[UR26][R156.64] ;  /* 0x0000001a9cf69981 */ /* 0x000f68000c1e1100 */
[----:B--2---:R0:W-:Y:S04]  /*5a00*/  STS.U8 [R67+UR13+0x2000], R252 ;  /* 0x002000fc43007988 */ /* 0x0041e8000800000d */
[----:B------:R-:W2:Y:S04]  /*5a10*/  @!P1 LDG.E.U8 R248, desc[UR26][R158.64] ;  /* 0x0000001a9ef89981 */ /* 0x000ea8000c1e1100 */
[----:B------:R-:W2:Y:S04]  /*5a20*/  @!P1 LDG.E.U8 R250, desc[UR26][R162.64] ;  /* 0x0000001aa2fa9981 */ /* 0x000ea8000c1e1100 */
[----:B---3--:R1:W-:Y:S04]  /*5a30*/  STS.U8 [R67+UR13+0x2200], R215 ;  /* 0x002200d743007988 */ /* 0x0083e8000800000d */
[----:B----4-:R-:W-:Y:S04]  /*5a40*/  STS.U8 [R67+UR13+0x2600], R219 ;  /* 0x002600db43007988 */ /* 0x010fe8000800000d */
[----:B-----5:R3:W-:Y:S04]  /*5a50*/  STS.U8 [R67+UR13+0x2400], R217 ;  /* 0x002400d943007988 */ /* 0x0207e8000800000d */
[----:B------:R4:W-:Y:S04]  /*5a60*/  STS.U8 [R67+UR13+0x2800], R221 ;  /* 0x002800dd43007988 */ /* 0x0009e8000800000d */
[----:B------:R5:W-:Y:S04]  /*5a70*/  STS.U8 [R67+UR13+0x2a00], R223 ;  /* 0x002a00df43007988 */ /* 0x000be8000800000d */
[----:B------:R5:W-:Y:S01]  /*5a80*/  STS.U8 [R67+UR13+0x2c00], R225 ;  /* 0x002c00e143007988 */ /* 0x000be2000800000d */
[----:B0-----:R-:W-:-:S02]  /*5a90*/  PRMT R252, RZ, 0x7610, R252 ;  /* 0x00007610fffc7816 */ /* 0x001fc400000000fc */
[----:B-1----:R-:W-:Y:S02]  /*5aa0*/  PRMT R215, RZ, 0x7610, R215 ;  /* 0x00007610ffd77816 */ /* 0x002fe400000000d7 */
[----:B---3--:R-:W-:Y:S02]  /*5ab0*/  PRMT R217, RZ, 0x7610, R217 ;  /* 0x00007610ffd97816 */ /* 0x008fe400000000d9 */
[----:B------:R-:W-:Y:S01]  /*5ac0*/  PRMT R219, RZ, 0x7610, R219 ;  /* 0x00007610ffdb7816 */ /* 0x000fe200000000db */
[----:B------:R-:W3:Y:S01]  /*5ad0*/  @!P1 LDG.E.U8 R252, desc[UR26][R166.64] ;  /* 0x0000001aa6fc9981 */ /* 0x000ee2000c1e1100 */
[----:B----4-:R-:W-:Y:S02]  /*5ae0*/  PRMT R221, RZ, 0x7610, R221 ;  /* 0x00007610ffdd7816 */ /* 0x010fe400000000dd */
[----:B-----5:R-:W-:Y:S01]  /*5af0*/  PRMT R223, RZ, 0x7610, R223 ;  /* 0x00007610ffdf7816 */ /* 0x020fe200000000df */
[----:B------:R-:W4:Y:S01]  /*5b00*/  @!P1 LDG.E.U8 R215, desc[UR26][R168.64] ;  /* 0x0000001aa8d79981 */ /* 0x000f22000c1e1100 */
[----:B------:R-:W-:-:S03]  /*5b10*/  PRMT R225, RZ, 0x7610, R225 ;  /* 0x00007610ffe17816 */ /* 0x000fc600000000e1 */
[----:B------:R-:W5:Y:S04]  /*5b20*/  @!P1 LDG.E.U8 R217, desc[UR26][R172.64] ;  /* 0x0000001aacd99981 */ /* 0x000f68000c1e1100 */
[----:B------:R-:W5:Y:S04]  /*5b30*/  @!P1 LDG.E.U8 R219, desc[UR26][R176.64] ;  /* 0x0000001ab0db9981 */ /* 0x000f68000c1e1100 */
[----:B------:R-:W5:Y:S04]  /*5b40*/  @!P1 LDG.E.U8 R221, desc[UR26][R180.64] ;  /* 0x0000001ab4dd9981 */ /* 0x000f68000c1e1100 */
[----:B------:R-:W5:Y:S04]  /*5b50*/  @!P1 LDG.E.U8 R223, desc[UR26][R184.64] ;  /* 0x0000001ab8df9981 */ /* 0x000f68000c1e1100 */
[----:B------:R-:W5:Y:S04]  /*5b60*/  @!P1 LDG.E.U8 R225, desc[UR26][R188.64] ;  /* 0x0000001abce19981 */ /* 0x000f68000c1e1100 */
[----:B------:R-:W-:Y:S04]  /*5b70*/  STS.U8 [R67+UR13+0x2e00], R227 ;  /* 0x002e00e343007988 */ /* 0x000fe8000800000d */
[----:B------:R-:W-:Y:S04]  /*5b80*/  STS.U8 [R165+UR13+0x2080], R229 ;  /* 0x002080e5a5007988 */ /* 0x000fe8000800000d */
[----:B------:R-:W-:Y:S04]  /*5b90*/  STS.U8 [R165+UR13+0x2280], R231 ;  /* 0x002280e7a5007988 */ /* 0x000fe8000800000d */
[----:B------:R-:W-:Y:S04]  /*5ba0*/  STS.U8 [R165+UR13+0x2480], R233 ;  /* 0x002480e9a5007988 */ /* 0x000fe8000800000d */
[----:B------:R-:W-:Y:S04]  /*5bb0*/  STS.U8 [R165+UR13+0x2680], R235 ;  /* 0x002680eba5007988 */ /* 0x000fe8000800000d */
[----:B------:R-:W-:Y:S04]  /*5bc0*/  STS.U8 [R165+UR13+0x2880], R237 ;  /* 0x002880eda5007988 */ /* 0x000fe8000800000d */
[----:B------:R0:W-:Y:S04]  /*5bd0*/  STS.U8 [R165+UR13+0x2a80], R239 ;  /* 0x002a80efa5007988 */ /* 0x0001e8000800000d */
[----:B------:R-:W-:Y:S04]  /*5be0*/  STS.U8 [R165+UR13+0x2c80], R243 ;  /* 0x002c80f3a5007988 */ /* 0x000fe8000800000d */
[----:B------:R1:W-:Y:S01]  /*5bf0*/  STS.U8 [R165+UR13+0x2e80], R126 ;  /* 0x002e807ea5007988 */ /* 0x0003e2000800000d */
[----:B0-----:R-:W-:-:S03]  /*5c00*/  PRMT R239, RZ, 0x7610, R239 ;  /* 0x00007610ffef7816 */ /* 0x001fc600000000ef */
[----:B------:R0:W-:Y:S01]  /*5c10*/  STS.U8 [R200+UR13+0x2100], R127 ;  /* 0x0021007fc8007988 */ /* 0x0001e2000800000d */
[----:B-1----:R-:W-:Y:S02]  /*5c20*/  @!P1 IMAD.MOV.U32 R126, RZ, RZ, R186 ;  /* 0x000000ffff7e9224 */ /* 0x002fe400078e00ba */
[----:B0-----:R-:W-:Y:S01]  /*5c30*/  @!P1 IMAD.MOV.U32 R127, RZ, RZ, R187 ;  /* 0x000000ffff7f9224 */ /* 0x001fe200078e00bb */
[----:B------:R-:W-:-:S04]  /*5c40*/  PRMT R243, RZ, 0x7610, R243 ;  /* 0x00007610fff37816 */ /* 0x000fc800000000f3 */
[----:B------:R0:W5:Y:S02]  /*5c50*/  @!P1 LDG.E.U8 R239, desc[UR26][R126.64] ;  /* 0x0000001a7eef9981 */ /* 0x000164000c1e1100 */
[----:B0-----:R-:W-:Y:S02]  /*5c60*/  @!P1 IMAD.MOV.U32 R126, RZ, RZ, R190 ;  /* 0x000000ffff7e9224 */ /* 0x001fe400078e00be */
[----:B------:R-:W-:-:S05]  /*5c70*/  @!P1 IMAD.MOV.U32 R127, RZ, RZ, R191 ;  /* 0x000000ffff7f9224 */ /* 0x000fca00078e00bf */
[----:B------:R0:W5:Y:S01]  /*5c80*/  @!P1 LDG.E.U8 R243, desc[UR26][R126.64] ;  /* 0x0000001a7ef39981 */ /* 0x000162000c1e1100 */
[----:B------:R-:W-:Y:S02]  /*5c90*/  PRMT R227, RZ, 0x7610, R227 ;  /* 0x00007610ffe37816 */ /* 0x000fe400000000e3 */
[----:B------:R-:W-:Y:S02]  /*5ca0*/  PRMT R229, RZ, 0x7610, R229 ;  /* 0x00007610ffe57816 */ /* 0x000fe400000000e5 */
[----:B------:R-:W-:Y:S02]  /*5cb0*/  PRMT R231, RZ, 0x7610, R231 ;  /* 0x00007610ffe77816 */ /* 0x000fe400000000e7 */
[----:B------:R-:W-:Y:S01]  /*5cc0*/  PRMT R233, RZ, 0x7610, R233 ;  /* 0x00007610ffe97816 */ /* 0x000fe200000000e9 */
[----:B------:R-:W5:Y:S01]  /*5cd0*/  @!P1 LDG.E.U8 R227, desc[UR26][R192.64] ;  /* 0x0000001ac0e39981 */ /* 0x000f62000c1e1100 */
[----:B0-----:R-:W-:Y:S02]  /*5ce0*/  @!P1 IMAD.MOV.U32 R126, RZ, RZ, R194 ;  /* 0x000000ffff7e9224 */ /* 0x001fe400078e00c2 */
[----:B------:R-:W-:Y:S01]  /*5cf0*/  @!P1 IMAD.MOV.U32 R127, RZ, RZ, R195 ;  /* 0x000000ffff7f9224 */ /* 0x000fe200078e00c3 */
[----:B------:R-:W-:Y:S01]  /*5d00*/  PRMT R235, RZ, 0x7610, R235 ;  /* 0x00007610ffeb7816 */ /* 0x000fe200000000eb */
[----:B------:R-:W5:Y:S01]  /*5d10*/  @!P1 LDG.E.U8 R229, desc[UR26][R196.64] ;  /* 0x0000001ac4e59981 */ /* 0x000f62000c1e1100 */
[----:B------:R-:W-:-:S03]  /*5d20*/  PRMT R237, RZ, 0x7610, R237 ;  /* 0x00007610ffed7816 */ /* 0x000fc600000000ed */
[----:B------:R0:W5:Y:S04]  /*5d30*/  @!P1 LDG.E.U8 R249, desc[UR26][R126.64] ;  /* 0x0000001a7ef99981 */ /* 0x000168000c1e1100 */
[----:B------:R-:W5:Y:S04]  /*5d40*/  @!P1 LDG.E.U8 R231, desc[UR26][R170.64] ;  /* 0x0000001aaae79981 */ /* 0x000f68000c1e1100 */
[----:B------:R-:W5:Y:S01]  /*5d50*/  @!P1 LDG.E.U8 R233, desc[UR26][R174.64] ;  /* 0x0000001aaee99981 */ /* 0x000f62000c1e1100 */
[----:B0-----:R-:W-:Y:S02]  /*5d60*/  @!P1 IMAD.MOV.U32 R126, RZ, RZ, R198 ;  /* 0x000000ffff7e9224 */ /* 0x001fe400078e00c6 */
[----:B------:R-:W-:Y:S01]  /*5d70*/  @!P1 IMAD.MOV.U32 R127, RZ, RZ, R199 ;  /* 0x000000ffff7f9224 */ /* 0x000fe200078e00c7 */
[----:B------:R-:W5:Y:S04]  /*5d80*/  @!P1 LDG.E.U8 R235, desc[UR26][R178.64] ;  /* 0x0000001ab2eb9981 */ /* 0x000f68000c1e1100 */
[----:B------:R-:W5:Y:S04]  /*5d90*/  @!P1 LDG.E.U8 R237, desc[UR26][R182.64] ;  /* 0x0000001ab6ed9981 */ /* 0x000f68000c1e1100 */
[----:B------:R-:W5:Y:S04]  /*5da0*/  @!P1 LDG.E.U8 R251, desc[UR26][R126.64] ;  /* 0x0000001a7efb9981 */ /* 0x000f68000c1e1100 */
        /* <DEDUP_REMOVED lines=28> */
[----:B--2---:R0:W-:Y:S04]  /*5f70*/  STS.U8 [R165+UR13+0x3a80], R248 ;  /* 0x003a80f8a5007988 */ /* 0x0041e8000800000d */
[----:B------:R0:W-:Y:S04]  /*5f80*/  STS.U8 [R165+UR13+0x3c80], R250 ;  /* 0x003c80faa5007988 */ /* 0x0001e8000800000d */
[----:B---3--:R0:W-:Y:S04]  /*5f90*/  STS.U8 [R165+UR13+0x3e80], R252 ;  /* 0x003e80fca5007988 */ /* 0x0081e8000800000d */
[----:B----4-:R0:W-:Y:S04]  /*5fa0*/  STS.U8 [R200+UR13+0x3100], R215 ;  /* 0x003100d7c8007988 */ /* 0x0101e8000800000d */
[----:B-----5:R0:W-:Y:S04]  /*5fb0*/  STS.U8 [R200+UR13+0x3300], R217 ;  /* 0x003300d9c8007988 */ /* 0x0201e8000800000d */
[----:B------:R0:W-:Y:S04]  /*5fc0*/  STS.U8 [R200+UR13+0x3500], R219 ;  /* 0x003500dbc8007988 */ /* 0x0001e8000800000d */
[----:B------:R0:W-:Y:S04]  /*5fd0*/  STS.U8 [R200+UR13+0x3700], R221 ;  /* 0x003700ddc8007988 */ /* 0x0001e8000800000d */
[----:B------:R0:W-:Y:S04]  /*5fe0*/  STS.U8 [R200+UR13+0x3900], R223 ;  /* 0x003900dfc8007988 */ /* 0x0001e8000800000d */
[----:B------:R0:W-:Y:S01]  /*5ff0*/  STS.U8 [R200+UR13+0x3b00], R225 ;  /* 0x003b00e1c8007988 */ /* 0x0001e2000800000d */
[----:B------:R-:W-:Y:S01]  /*6000*/  ULEA UR15, UR30, UR13, 0x3 ;  /* 0x0000000d1e0f7291 */ /* 0x000fe2000f8e18ff */
[----:B------:R-:W-:-:S03]  /*6010*/  UMOV UR4, UR5 ;  /* 0x0000000500047c82 */ /* 0x000fc60008000000 */
[----:B------:R-:W-:Y:S01]  /*6020*/  UIADD3 UR15, UPT, UPT, UR15, 0x4000, URZ ;  /* 0x000040000f0f7890 */ /* 0x000fe2000fffe0ff */
        /* <DEDUP_REMOVED lines=10> */
[----:B------:R1:W-:Y:S06]  /*60d0*/  MEMBAR.ALL.CTA ;  /* 0x0000000000007992 */ /* 0x0003ec0000008000 */
[----:B-1----:R-:W1:Y:S02]  /*60e0*/  FENCE.VIEW.ASYNC.S ;  /* 0x00000000000073c6 */ /* 0x002e640000000000 */
[----:B-1----:R-:W-:Y:S06]  /*60f0*/  BAR.SYNC.DEFER_BLOCKING 0x0 ;  /* 0x0000000000007b1d */ /* 0x002fec0000010000 */
[----:B------:R-:W-:Y:S05]  /*6100*/  BRA.U UP1, `(.L_x_9) ;  /* 0x00000001013c7547 */ /* 0x000fea000b800000 */
[----:B------:R-:W-:Y:S01]  /*6110*/  UMOV UR20, UR6 ;  /* 0x0000000600147c82 */ /* 0x000fe20008000000 */
[----:B------:R-:W-:Y:S01]  /*6120*/  UMOV UR21, 0x80004020 ;  /* 0x8000402000157882 */ /* 0x000fe20000000000 */
[----:B------:R-:W-:Y:S01]  /*6130*/  UMOV UR22, UR8 ;  /* 0x0000000800167c82 */ /* 0x000fe20008000000 */
[----:B------:R-:W-:Y:S01]  /*6140*/  UMOV UR23, 0x80004020 ;  /* 0x8000402000177882 */ /* 0x000fe20000000000 */
[----:B------:R-:W-:Y:S01]  /*6150*/  UMOV UR24, 0x0 ;  /* 0x0000000000187882 */ /* 0x000fe20000000000 */
[----:B------:R-:W-:Y:S01]  /*6160*/  UMOV UR25, 0x4108010 ;  /* 0x0410801000197882 */ /* 0x000fe20000000000 */
[----:B------:R-:W-:Y:S01]  /*6170*/  UMOV UR10, UR15 ;  /* 0x0000000f000a7c82 */ /* 0x000fe20008000000 */
[----:B------:R-:W-:Y:S01]  /*6180*/  UMOV UR11, URZ ;  /* 0x000000ff000b7c82 */ /* 0x000fe20008000000 */
[----:B------:R-:W-:Y:S01]  /*6190*/  UMOV UR32, 0x0 ;  /* 0x0000000000207882 */ /* 0x000fe20000000000 */
[----:B------:R-:W-:Y:S01]  /*61a0*/  UMOV UR33, 0x4108010 ;  /* 0x0410801000217882 */ /* 0x000fe20000000000 */
[----:B------:R1:W-:Y:S01]  /*61b0*/  UTCQMMA gdesc[UR20], gdesc[UR22], tmem[UR12], tmem[UR24], idesc[UR25], UPT ;  /* 0x00ff1816140075ea */ /* 0x0003e2000b80030c */
[----:B------:R-:W-:Y:S01]  /*61c0*/  UMOV UR5, UR10 ;  /* 0x0000000a00057c82 */ /* 0x000fe20008000000 */
[----:B------:R1:W-:Y:S01]  /*61d0*/  UTCQMMA gdesc[UR16], gdesc[UR18], tmem[UR12], tmem[UR32], idesc[UR33], UPT ;  /* 0x00ff2012100075ea */ /* 0x0003e2000b80030c */
[----:B------:R1:W-:Y:S01]  /*61e0*/  UTCBAR [UR5], URZ ;  /* 0x000000ff050073e9 */ /* 0x0003e200080000ff */
[----:B------:R-:W-:-:S02]  /*61f0*/  NOP ;  /* 0x0000000000007918 */ /* 0x000fc40000000000 */
.L_x_9:
[----:B------:R-:W-:Y:S01]  /*6200*/  UIADD3 UR30, UPT, UPT, UR30, 0x1, URZ ;  /* 0x000000011e1e7890 */ /* 0x000fe2000fffe0ff */
[----:B------:R-:W-:Y:S01]  /*6210*/  IMAD.U32 R126, RZ, RZ, UR4 ;  /* 0x00000004ff7e7e24 */ /* 0x000fe2000f8e00ff */
[----:B------:R-:W-:Y:S02]  /*6220*/  UIADD3 UR28, UPT, UPT, UR28, -0x1, URZ ;  /* 0xffffffff1c1c7890 */ /* 0x000fe4000fffe0ff */
[----:B------:R-:W-:Y:S02]  /*6230*/  UISETP.GT.AND UP2, UPT, UR30, 0x1, UPT ;  /* 0x000000011e00788c */ /* 0x000fe4000bf44270 */
[----:B------:R-:W-:Y:S02]  /*6240*/  UIADD3 UR29, UPT, UPT, UR29, -0x40, URZ ;  /* 0xffffffc01d1d7890 */ /* 0x000fe4000fffe0ff */
[----:B-1----:R-:W-:Y:S02]  /*6250*/  USEL UR5, URZ, 0x1, !UP2 ;  /* 0x00000001ff057887 */ /* 0x002fe4000d000000 */
[----:B------:R-:W-:-:S02]  /*6260*/  USEL UR30, UR30, URZ, !UP2 ;  /* 0x000000ff1e1e7287 */ /* 0x000fc4000d000000 */
[----:B------:R-:W-:Y:S02]  /*6270*/  UISETP.NE.U32.AND UP2, UPT, UR28, URZ, UPT ;  /* 0x000000ff1c00728c */ /* 0x000fe4000bf45070 */
[----:B------:R-:W-:-:S07]  /*6280*/  ULOP3.LUT UR5, UR4, UR5, URZ, 0x3c, !UPT ;  /* 0x0000000504057292 */ /* 0x000fce000f8e3cff */
[----:B------:R-:W-:Y:S05]  /*6290*/  BRA.U UP2, `(.L_x_10) ;  /* 0xffffffe5029c7547 */ /* 0x000fea000b83ffff */
.L_x_7:
[----:B------:R-:W-:-:S09]  /*62a0*/  UISETP.GE.AND UP1, UPT, UR31, 0x40, UPT ;  /* 0x000000401f00788c */ /* 0x000fd2000bf26270 */
[----:B------:R-:W-:Y:S05]  /*62b0*/  BRA.U !UP1, `(.L_x_11) ;  /* 0x0000000109107547 */ /* 0x000fea000b800000 */
[----:B------:R-:W-:-:S06]  /*62c0*/  USHF.L.U32 UR4, UR4, 0x1f, URZ ;  /* 0x0000001f04047899 */ /* 0x000fcc00080006ff */
[----:B------:R-:W-:-:S04]  /*62d0*/  IMAD.U32 R4, RZ, RZ, UR4 ;  /* 0x00000004ff047e24 */ /* 0x000fc8000f8e00ff */
[----:B------:R-:W1:Y:S02]  /*62e0*/  SYNCS.PHASECHK.TRANS64.TRYWAIT P0, [UR15], R4 ;  /* 0x00000004ff0075a7 */ /* 0x000e64000800110f */
[----:B-1----:R-:W-:Y:S05]  /*62f0*/  @!P0 BRA `(.L_x_12) ;  /* 0x00000014008c8947 */ /* 0x002fea0003800000 */
.L_x_11:
[----:B------:R-:W-:Y:S01]  /*6300*/  BAR.SYNC.DEFER_BLOCKING 0x0 ;  /* 0x0000000000007b1d */ /* 0x000fe20000010000 */
[C---:B------:R-:W-:Y:S01]  /*6310*/  IMAD.SHL.U32 R68, R0.reuse, 0x10, RZ ;  /* 0x0000001000447824 */ /* 0x040fe200078e00ff */
[----:B0-----:R-:W-:Y:S01]  /*6320*/  LEA R67, R67, UR13, 0x4 ;  /* 0x0000000d43437c11 */ /* 0x001fe2000f8e20ff */
[C---:B------:R-:W-:Y:S02]  /*6330*/  IMAD.SHL.U32 R69, R0.reuse, 0x80, RZ ;  /* 0x0000008000457824 */ /* 0x040fe400078e00ff */
[----:B------:R-:W-:Y:S01]  /*6340*/  IMAD.SHL.U32 R0, R0, 0x8, RZ ;  /* 0x0000000800007824 */ /* 0x000fe200078e00ff */
[----:B------:R-:W-:Y:S01]  /*6350*/  LOP3.LUT R68, R68, 0xf0, RZ, 0xc0, !PT ;  /* 0x000000f044447812 */ /* 0x000fe200078ec0ff */
[----:B------:R-:W0:Y:S01]  /*6360*/  LDCU.128 UR8, c[0x0][0x390] ;  /* 0x00007200ff0877ac */ /* 0x000e220008000c00 */
[----:B------:R-:W-:Y:S02]  /*6370*/  LOP3.LUT R69, R69, 0x800, RZ, 0xc0, !PT ;  /* 0x0000080045457812 */ /* 0x000fe400078ec0ff */
[----:B------:R-:W-:Y:S01]  /*6380*/  LOP3.LUT R0, R0, 0x300, RZ, 0xc0, !PT ;  /* 0x0000030000007812 */ /* 0x000fe200078ec0ff */
[----:B------:R-:W1:Y:S01]  /*6390*/  LDCU UR4, c[0x0][0x3b4] ;  /* 0x00007680ff0477ac */ /* 0x000e620008000800 */
[----:B------:R-:W-:Y:S01]  /*63a0*/  IADD3 R69, PT, PT, R68, UR13, R69 ;  /* 0x0000000d44457c10 */ /* 0x000fe2000fffe045 */
[----:B------:R-:W2:Y:S04]  /*63b0*/  LDCU UR5, c[0x0][0x3b8] ;  /* 0x00007700ff0577ac */ /* 0x000ea80008000800 */
[----:B------:R-:W-:Y:S01]  /*63c0*/  IMAD.IADD R69, R0, 0x1, R69 ;  /* 0x0000000100457824 */ /* 0x000fe200078e0245 */
[----:B------:R-:W3:Y:S02]  /*63d0*/  @!P4 SYNCS.CCTL.IV [UR13+0x4000] ;  /* 0x00400000ff00c9b1 */ /* 0x000ee4000800000d */
[----:B---3--:R-:W-:Y:S01]  /*63e0*/  BAR.SYNC.DEFER_BLOCKING 0x0 ;  /* 0x0000000000007b1d */ /* 0x008fe20000010000 */
[C---:B0-----:R-:W-:Y:S01]  /*63f0*/  ISETP.GE.AND P0, PT, R59.reuse, UR10, PT ;  /* 0x0000000a3b007c0c */ /* 0x041fe2000bf06270 */
[----:B-1----:R-:W-:-:S03]  /*6400*/  IMAD R59, R59, UR4, RZ ;  /* 0x000000043b3b7c24 */ /* 0x002fc6000f8e02ff */
[----:B------:R-:W-:Y:S01]  /*6410*/  ISETP.LT.AND P3, PT, R3, UR11, !P0 ;  /* 0x0000000b03007c0c */ /* 0x000fe2000c761270 */
[----:B------:R-:W-:Y:S01]  /*6420*/  LDTM.16dp32bit_t0_t15.x32 R4, tmem[UR14] ;  /* 0x0000000e000479ee */ /* 0x000fe20008a80000 */
[----:B------:R-:W0:Y:S01]  /*6430*/  LDTM.16dp32bit_t16_t31.x32 R4, tmem[UR14+0x20] ;  /* 0x0000200e000479ee */ /* 0x000e220008aa0000 */
[----:B------:R-:W1:Y:S01]  /*6440*/  @!P4 SYNCS.CCTL.IV [UR13+0x4008] ;  /* 0x00400800ff00c9b1 */ /* 0x000e62000800000d */
[----:B------:R-:W-:Y:S01]  /*6450*/  NOP ;  /* 0x0000000000007918 */ /* 0x000fe20000000000 */
[----:B------:R-:W-:Y:S02]  /*6460*/  ISETP.LT.AND P4, PT, R2, UR11, !P0 ;  /* 0x0000000b02007c0c */ /* 0x000fe4000c781270 */
[----:B0-----:R-:W-:Y:S02]  /*6470*/  F2FP.SATFINITE.E4M3.F32.PACK_AB_MERGE_C R4, R5, R4, RZ ;  /* 0x000000040504723e */ /* 0x001fe400048070ff */
[----:B------:R-:W-:Y:S02]  /*6480*/  F2FP.SATFINITE.E4M3.F32.PACK_AB_MERGE_C R6, R7, R6, RZ ;  /* 0x000000060706723e */ /* 0x000fe400048070ff */
[----:B------:R-:W-:-:S02]  /*6490*/  F2FP.SATFINITE.E4M3.F32.PACK_AB_MERGE_C R8, R9, R8, RZ ;  /* 0x000000080908723e */ /* 0x000fc400048070ff */
[----:B------:R-:W-:Y:S02]  /*64a0*/  F2FP.SATFINITE.E4M3.F32.PACK_AB_MERGE_C R12, R13, R12, RZ ;  /* 0x0000000c0d0c723e */ /* 0x000fe400048070ff */
[----:B------:R-:W-:Y:S02]  /*64b0*/  F2FP.SATFINITE.E4M3.F32.PACK_AB_MERGE_C R14, R15, R14, RZ ;  /* 0x0000000e0f0e723e */ /* 0x000fe400048070ff */
[----:B------:R-:W-:Y:S02]  /*64c0*/  F2FP.SATFINITE.E4M3.F32.PACK_AB_MERGE_C R16, R17, R16, RZ ;  /* 0x000000101110723e */ /* 0x000fe400048070ff */
[----:B------:R-:W-:Y:S02]  /*64d0*/  F2FP.SATFINITE.E4M3.F32.PACK_AB_MERGE_C R20, R21, R20, RZ ;  /* 0x000000141514723e */ /* 0x000fe400048070ff */
[----:B------:R-:W-:Y:S02]  /*64e0*/  F2FP.SATFINITE.E4M3.F32.PACK_AB_MERGE_C R22, R23, R22, RZ ;  /* 0x000000161716723e */ /* 0x000fe400048070ff */
[----:B------:R-:W-:-:S02]  /*64f0*/  F2FP.SATFINITE.E4M3.F32.PACK_AB_MERGE_C R24, R25, R24, RZ ;  /* 0x000000181918723e */ /* 0x000fc400048070ff */
[----:B------:R-:W-:Y:S02]  /*6500*/  F2FP.SATFINITE.E4M3.F32.PACK_AB_MERGE_C R28, R29, R28, RZ ;  /* 0x0000001c1d1c723e */ /* 0x000fe400048070ff */
[----:B------:R-:W-:Y:S02]  /*6510*/  F2FP.SATFINITE.E4M3.F32.PACK_AB_MERGE_C R30, R31, R30, RZ ;  /* 0x0000001e1f1e723e */ /* 0x000fe400048070ff */
[----:B------:R-:W-:Y:S02]  /*6520*/  F2FP.SATFINITE.E4M3.F32.PACK_AB_MERGE_C R32, R33, R32, RZ ;  /* 0x000000202120723e */ /* 0x000fe400048070ff */
[----:B------:R-:W-:Y:S02]  /*6530*/  F2FP.SATFINITE.E4M3.F32.PACK_AB_MERGE_C R18, R19, R18, RZ ;  /* 0x000000121312723e */ /* 0x000fe400048070ff */
[----:B------:R-:W-:Y:S02]  /*6540*/  LOP3.LUT R17, R4, 0xffff, RZ, 0xc0, !PT ;  /* 0x0000ffff04117812 */ /* 0x000fe400078ec0ff */
[----:B------:R-:W-:-:S02]  /*6550*/  LOP3.LUT R68, R6, 0xffff, RZ, 0xc0, !PT ;  /* 0x0000ffff06447812 */ /* 0x000fc400078ec0ff */
[----:B------:R-:W-:Y:S02]  /*6560*/  LOP3.LUT R70, R8, 0xffff, RZ, 0xc0, !PT ;  /* 0x0000ffff08467812 */ /* 0x000fe400078ec0ff */
[----:B------:R-:W-:Y:S02]  /*6570*/  LOP3.LUT R12, R12, 0xffff, RZ, 0xc0, !PT ;  /* 0x0000ffff0c0c7812 */ /* 0x000fe400078ec0ff */
[----:B------:R-:W-:Y:S02]  /*6580*/  LOP3.LUT R19, R14, 0xffff, RZ, 0xc0, !PT ;  /* 0x0000ffff0e137812 */ /* 0x000fe400078ec0ff */
[----:B------:R-:W-:Y:S02]  /*6590*/  LOP3.LUT R16, R16, 0xffff, RZ, 0xc0, !PT ;  /* 0x0000ffff10107812 */ /* 0x000fe400078ec0ff */
[----:B------:R-:W-:Y:S02]  /*65a0*/  LOP3.LUT R20, R20, 0xffff, RZ, 0xc0, !PT ;  /* 0x0000ffff14147812 */ /* 0x000fe400078ec0ff */
[----:B------:R-:W-:-:S02]  /*65b0*/  LOP3.LUT R21, R22, 0xffff, RZ, 0xc0, !PT ;  /* 0x0000ffff16157812 */ /* 0x000fc400078ec0ff */
[----:B------:R-:W-:Y:S02]  /*65c0*/  LOP3.LUT R24, R24, 0xffff, RZ, 0xc0, !PT ;  /* 0x0000ffff18187812 */ /* 0x000fe400078ec0ff */
[----:B------:R-:W-:Y:S02]  /*65d0*/  LOP3.LUT R28, R28, 0xffff, RZ, 0xc0, !PT ;  /* 0x0000ffff1c1c7812 */ /* 0x000fe400078ec0ff */
[----:B------:R-:W-:Y:S02]  /*65e0*/  LOP3.LUT R23, R30, 0xffff, RZ, 0xc0, !PT ;  /* 0x0000ffff1e177812 */ /* 0x000fe400078ec0ff */
[----:B------:R-:W-:Y:S02]  /*65f0*/  LOP3.LUT R32, R32, 0xffff, RZ, 0xc0, !PT ;  /* 0x0000ffff20207812 */ /* 0x000fe400078ec0ff */
[--C-:B------:R-:W-:Y:S02]  /*6600*/  PRMT R0, R70, 0x3340, R1.reuse ;  /* 0x0000334046007816 */ /* 0x100fe40000000001 */
[----:B------:R-:W-:-:S02]  /*6610*/  PRMT R4, R16, 0x3340, R1 ;  /* 0x0000334010047816 */ /* 0x000fc40000000001 */
[----:B------:R-:W-:Y:S02]  /*6620*/  PRMT R5, R17, 0x3340, R68 ;  /* 0x0000334011057816 */ /* 0x000fe40000000044 */
[----:B------:R-:W-:Y:S02]  /*6630*/  PRMT R7, R12, 0x3340, R19 ;  /* 0x000033400c077816 */ /* 0x000fe40000000013 */
[--C-:B------:R-:W-:Y:S02]  /*6640*/  PRMT R6, R24, 0x3340, R1.reuse ;  /* 0x0000334018067816 */ /* 0x100fe40000000001 */
[----:B------:R-:W-:Y:S02]  /*6650*/  PRMT R8, R32, 0x3340, R1 ;  /* 0x0000334020087816 */ /* 0x000fe40000000001 */
[----:B------:R-:W-:Y:S02]  /*6660*/  PRMT R13, R20, 0x3340, R21 ;  /* 0x00003340140d7816 */ /* 0x000fe40000000015 */
[----:B------:R-:W-:-:S02]  /*6670*/  PRMT R15, R28, 0x3340, R23 ;  /* 0x000033401c0f7816 */ /* 0x000fc40000000017 */
[----:B------:R-:W-:Y:S02]  /*6680*/  F2FP.SATFINITE.E4M3.F32.PACK_AB_MERGE_C R10, R11, R10, RZ ;  /* 0x0000000a0b0a723e */ /* 0x000fe400048070ff */
[----:B------:R-:W-:Y:S02]  /*6690*/  PRMT R9, R5, 0x5410, R0 ;  /* 0x0000541005097816 */ /* 0x000fe40000000000 */
[----:B------:R-:W-:Y:S02]  /*66a0*/  PRMT R11, R7, 0x5410, R4 ;  /* 0x00005410070b7816 */ /* 0x000fe40000000004 */
[----:B------:R-:W-:Y:S02]  /*66b0*/  PRMT R13, R13, 0x5410, R6 ;  /* 0x000054100d0d7816 */ /* 0x000fe40000000006 */
[----:B------:R-:W-:Y:S02]  /*66c0*/  PRMT R15, R15, 0x5410, R8 ;  /* 0x000054100f0f7816 */ /* 0x000fe40000000008 */
[----:B------:R-:W-:-:S02]  /*66d0*/  SHF.R.U32.HI R0, RZ, 0x8, R17 ;  /* 0x00000008ff007819 */ /* 0x000fc40000011611 */
[----:B------:R-:W-:Y:S02]  /*66e0*/  SHF.R.U32.HI R4, RZ, 0x8, R68 ;  /* 0x00000008ff047819 */ /* 0x000fe40000011644 */
[----:B------:R-:W-:Y:S02]  /*66f0*/  SHF.R.U32.HI R5, RZ, 0x8, R70 ;  /* 0x00000008ff057819 */ /* 0x000fe40000011646 */
[----:B------:R-:W-:Y:S02]  /*6700*/  SHF.R.U32.HI R6, RZ, 0x8, R12 ;  /* 0x00000008ff067819 */ /* 0x000fe4000001160c */
[----:B------:R-:W-:Y:S02]  /*6710*/  SHF.R.U32.HI R7, RZ, 0x8, R19 ;  /* 0x00000008ff077819 */ /* 0x000fe40000011613 */
[----:B------:R-:W-:Y:S02]  /*6720*/  SHF.R.U32.HI R8, RZ, 0x8, R16 ;  /* 0x00000008ff087819 */ /* 0x000fe40000011610 */
[----:B------:R-:W-:-:S02]  /*6730*/  LOP3.LUT R17, R0, 0xffff, RZ, 0xc0, !PT ;  /* 0x0000ffff00117812 */ /* 0x000fc400078ec0ff */
[----:B------:R-:W-:Y:S02]  /*6740*/  LOP3.LUT R4, R4, 0xffff, RZ, 0xc0, !PT ;  /* 0x0000ffff04047812 */ /* 0x000fe400078ec0ff */
[----:B------:R-:W-:Y:S02]  /*6750*/  LOP3.LUT R5, R5, 0xffff, RZ, 0xc0, !PT ;  /* 0x0000ffff05057812 */ /* 0x000fe400078ec0ff */
[----:B------:R-:W-:Y:S02]  /*6760*/  LOP3.LUT R6, R6, 0xffff, RZ, 0xc0, !PT ;  /* 0x0000ffff06067812 */ /* 0x000fe400078ec0ff */
[----:B------:R-:W-:Y:S02]  /*6770*/  LOP3.LUT R7, R7, 0xffff, RZ, 0xc0, !PT ;  /* 0x0000ffff07077812 */ /* 0x000fe400078ec0ff */
[----:B------:R-:W-:Y:S02]  /*6780*/  LOP3.LUT R8, R8, 0xffff, RZ, 0xc0, !PT ;  /* 0x0000ffff08087812 */ /* 0x000fe400078ec0ff */
[----:B------:R-:W-:-:S02]  /*6790*/  PRMT R17, R17, 0x3340, R4 ;  /* 0x0000334011117816 */ /* 0x000fc40000000004 */
[----:B------:R-:W-:Y:S02]  /*67a0*/  PRMT R12, R5, 0x3340, R2 ;  /* 0x00003340050c7816 */ /* 0x000fe40000000002 */
[----:B------:R-:W-:Y:S02]  /*67b0*/  PRMT R19, R6, 0x3340, R7 ;  /* 0x0000334006137816 */ /* 0x000fe40000000007 */
[----:B------:R-:W-:Y:S02]  /*67c0*/  PRMT R14, R8, 0x3340, R1 ;  /* 0x00003340080e7816 */ /* 0x000fe40000000001 */
[----:B------:R-:W-:Y:S02]  /*67d0*/  SHF.R.U32.HI R0, RZ, 0x8, R20 ;  /* 0x00000008ff007819 */ /* 0x000fe40000011614 */
[----:B------:R-:W-:Y:S02]  /*67e0*/  SHF.R.U32.HI R4, RZ, 0x8, R21 ;  /* 0x00000008ff047819 */ /* 0x000fe40000011615 */
[----:B------:R-:W-:-:S02]  /*67f0*/  SHF.R.U32.HI R5, RZ, 0x8, R24 ;  /* 0x00000008ff057819 */ /* 0x000fc40000011618 */
[----:B------:R-:W-:Y:S02]  /*6800*/  SHF.R.U32.HI R6, RZ, 0x8, R28 ;  /* 0x00000008ff067819 */ /* 0x000fe4000001161c */
[----:B------:R-:W-:Y:S02]  /*6810*/  SHF.R.U32.HI R7, RZ, 0x8, R23 ;  /* 0x00000008ff077819 */ /* 0x000fe40000011617 */
[----:B------:R-:W-:Y:S02]  /*6820*/  SHF.R.U32.HI R8, RZ, 0x8, R32 ;  /* 0x00000008ff087819 */ /* 0x000fe40000011620 */
[----:B------:R-:W-:Y:S01]  /*6830*/  LOP3.LUT R21, R0, 0xffff, RZ, 0xc0, !PT ;  /* 0x0000ffff00157812 */ /* 0x000fe200078ec0ff */
[----:B--2---:R-:W-:Y:S01]  /*6840*/  IMAD R0, R2, UR5, RZ ;  /* 0x0000000502007c24 */ /* 0x004fe2000f8e02ff */
[----:B------:R-:W-:Y:S02]  /*6850*/  LOP3.LUT R4, R4, 0xffff, RZ, 0xc0, !PT ;  /* 0x0000ffff04047812 */ /* 0x000fe400078ec0ff */
[----:B------:R-:W-:-:S02]  /*6860*/  LOP3.LUT R5, R5, 0xffff, RZ, 0xc0, !PT ;  /* 0x0000ffff05057812 */ /* 0x000fc400078ec0ff */
[----:B------:R-:W-:Y:S02]  /*6870*/  LOP3.LUT R8, R8, 0xffff, RZ, 0xc0, !PT ;  /* 0x0000ffff08087812 */ /* 0x000fe400078ec0ff */
[----:B------:R-:W-:Y:S02]  /*6880*/  LOP3.LUT R7, R7, 0xffff, RZ, 0xc0, !PT ;  /* 0x0000ffff07077812 */ /* 0x000fe400078ec0ff */
[----:B------:R-:W-:Y:S02]  /*6890*/  LOP3.LUT R6, R6, 0xffff, RZ, 0xc0, !PT ;  /* 0x0000ffff06067812 */ /* 0x000fe400078ec0ff */
[----:B------:R-:W-:Y:S02]  /*68a0*/  F2FP.SATFINITE.E4M3.F32.PACK_AB_MERGE_C R26, R27, R26, RZ ;  /* 0x0000001a1b1a723e */ /* 0x000fe400048070ff */
[----:B------:R-:W-:Y:S02]  /*68b0*/  PRMT R4, R21, 0x3340, R4 ;  /* 0x0000334015047816 */ /* 0x000fe40000000004 */
[----:B------:R-:W-:-:S02]  /*68c0*/  PRMT R5, R5, 0x3340, R2 ;  /* 0x0000334005057816 */ /* 0x000fc40000000002 */
[----:B------:R-:W-:Y:S02]  /*68d0*/  F2FP.SATFINITE.E4M3.F32.PACK_AB_MERGE_C R34, R35, R34, RZ ;  /* 0x000000222322723e */ /* 0x000fe400048070ff */
[----:B------:R-:W-:Y:S02]  /*68e0*/  PRMT R8, R8, 0x3340, R1 ;  /* 0x0000334008087816 */ /* 0x000fe40000000001 */
[----:B------:R-:W-:Y:S02]  /*68f0*/  PRMT R21, R6, 0x3340, R7 ;  /* 0x0000334006157816 */ /* 0x000fe40000000007 */
[----:B------:R-:W-:Y:S02]  /*6900*/  LOP3.LUT R26, R26, 0xffff, RZ, 0xc0, !PT ;  /* 0x0000ffff1a1a7812 */ /* 0x000fe400078ec0ff */
[----:B------:R-:W-:Y:S02]  /*6910*/  PRMT R7, R4, 0x5410, R5 ;  /* 0x0000541004077816 */ /* 0x000fe40000000005 */
[----:B------:R-:W-:-:S02]  /*6920*/  PRMT R17, R17, 0x5410, R12 ;  /* 0x0000541011117816 */ /* 0x000fc4000000000c */
[----:B------:R-:W-:Y:S02]  /*6930*/  PRMT R19, R19, 0x5410, R14 ;  /* 0x0000541013137816 */ /* 0x000fe4000000000e */
[----:B------:R-:W-:Y:S02]  /*6940*/  LOP3.LUT R10, R10, 0xffff, RZ, 0xc0, !PT ;  /* 0x0000ffff0a0a7812 */ /* 0x000fe400078ec0ff */
[----:B------:R-:W-:Y:S02]  /*6950*/  PRMT R21, R21, 0x5410, R8 ;  /* 0x0000541015157816 */ /* 0x000fe40000000008 */
[----:B------:R-:W-:Y:S02]  /*6960*/  LOP3.LUT R18, R18, 0xffff, RZ, 0xc0, !PT ;  /* 0x0000ffff12127812 */ /* 0x000fe400078ec0ff */
[----:B------:R-:W-:Y:S02]  /*6970*/  LOP3.LUT R34, R34, 0xffff, RZ, 0xc0, !PT ;  /* 0x0000ffff22227812 */ /* 0x000fe400078ec0ff */
[----:B------:R-:W-:-:S02]  /*6980*/  PRMT R6, R13, 0x4210, R26 ;  /* 0x000042100d067816 */ /* 0x000fc4000000001a */
[----:B------:R-:W-:Y:S02]  /*6990*/  PRMT R26, R7, 0x5210, R26 ;  /* 0x00005210071a7816 */ /* 0x000fe4000000001a */
[--C-:B------:R-:W-:Y:S02]  /*69a0*/  PRMT R4, R9, 0x4210, R10.reuse ;  /* 0x0000421009047816 */ /* 0x100fe4000000000a */
[----:B------:R-:W-:Y:S02]  /*69b0*/  PRMT R24, R17, 0x5210, R10 ;  /* 0x0000521011187816 */ /* 0x000fe4000000000a */
[--C-:B------:R-:W-:Y:S02]  /*69c0*/  PRMT R5, R11, 0x4210, R18.reuse ;  /* 0x000042100b057816 */ /* 0x100fe40000000012 */
[----:B------:R-:W-:Y:S02]  /*69d0*/  PRMT R25, R19, 0x5210, R18 ;  /* 0x0000521013197816 */ /* 0x000fe40000000012 */
[----:B------:R-:W-:-:S02]  /*69e0*/  PRMT R7, R15, 0x4210, R34 ;  /* 0x000042100f077816 */ /* 0x000fc40000000022 */
[----:B------:R-:W-:Y:S02]  /*69f0*/  PRMT R27, R21, 0x5210, R34 ;  /* 0x00005210151b7816 */ /* 0x000fe40000000022 */
[C---:B------:R-:W-:Y:S01]  /*6a00*/  IADD3 R16, P1, PT, R59.reuse, UR8, RZ ;  /* 0x000000083b107c10 */ /* 0x040fe2000ff3e0ff */
[----:B-1----:R0:W-:Y:S03]  /*6a10*/  STS.128 [R69], R4 ;  /* 0x0000000445007388 */ /* 0x0021e60000000c00 */
[----:B------:R-:W-:Y:S01]  /*6a20*/  LEA.HI.X.SX32 R59, R59, UR9, 0x1, P1 ;  /* 0x000000093b3b7c11 */ /* 0x000fe200088f0eff */
[----:B------:R-:W-:Y:S01]  /*6a30*/  STS.128 [R69+0x400], R24 ;  /* 0x0004001845007388 */ /* 0x000fe20000000c00 */
[----:B------:R-:W-:Y:S01]  /*6a40*/  BAR.SYNC.DEFER_BLOCKING 0x0 ;  /* 0x0000000000007b1d */ /* 0x000fe20000010000 */
[----:B------:R-:W-:Y:S02]  /*6a50*/  IADD3 R2, P2, PT, R0, R16, RZ ;  /* 0x0000001000027210 */ /* 0x000fe40007f5e0ff */
[C---:B------:R-:W-:Y:S01]  /*6a60*/  ISETP.LT.AND P1, PT, R36.reuse, UR11, !P0 ;  /* 0x0000000b24007c0c */ /* 0x040fe2000c721270 */
[----:B------:R-:W-:-:S02]  /*6a70*/  IMAD R36, R36, UR5, RZ ;  /* 0x0000000524247c24 */ /* 0x000fc4000f8e02ff */
[----:B0-----:R-:W-:Y:S01]  /*6a80*/  IMAD R5, R3, UR5, RZ ;  /* 0x0000000503057c24 */ /* 0x001fe2000f8e02ff */
[----:B------:R-:W-:Y:S01]  /*6a90*/  LEA.HI.X.SX32 R3, R0, R59, 0x1, P2 ;  /* 0x0000003b00037211 */ /* 0x000fe200010f0eff */
[----:B------:R-:W-:Y:S01]  /*6aa0*/  IMAD R0, R64, UR5, RZ ;  /* 0x0000000540007c24 */ /* 0x000fe2000f8e02ff */
[C---:B------:R-:W-:Y:S01]  /*6ab0*/  ISETP.LT.AND P2, PT, R37.reuse, UR11, !P0 ;  /* 0x0000000b25007c0c */ /* 0x040fe2000c741270 */
[----:B------:R-:W-:Y:S01]  /*6ac0*/  IMAD R37, R37, UR5, RZ ;  /* 0x0000000525257c24 */ /* 0x000fe2000f8e02ff */
[----:B------:R-:W-:-:S04]  /*6ad0*/  IADD3 R4, P6, PT, R5, R16, RZ ;  /* 0x0000001005047210 */ /* 0x000fc80007fde0ff */
[----:B------:R-:W-:Y:S02]  /*6ae0*/  LEA.HI.X.SX32 R5, R5, R59, 0x1, P6 ;  /* 0x0000003b05057211 */ /* 0x000fe400030f0eff */
[C---:B------:R-:W-:Y:S01]  /*6af0*/  ISETP.LT.AND P6, PT, R38.reuse, UR11, !P0 ;  /* 0x0000000b26007c0c */ /* 0x040fe2000c7c1270 */
[----:B------:R-:W-:Y:S01]  /*6b00*/  IMAD R38, R38, UR5, RZ ;  /* 0x0000000526267c24 */ /* 0x000fe2000f8e02ff */
[----:B------:R-:W0:Y:S02]  /*6b10*/  LDS.128 R8, [R67] ;  /* 0x0000000043087984 */ /* 0x000e240000000c00 */
[C---:B0-----:R-:W-:Y:S02]  /*6b20*/  PRMT R75, R8.reuse, 0x7770, RZ ;  /* 0x00007770084b7816 */ /* 0x041fe400000000ff */
[C---:B------:R-:W-:Y:S02]  /*6b30*/  PRMT R69, R8.reuse, 0x7773, RZ ;  /* 0x0000777308457816 */ /* 0x040fe400000000ff */
[C---:B------:R-:W-:Y:S01]  /*6b40*/  PRMT R71, R8.reuse, 0x7772, RZ ;  /* 0x0000777208477816 */ /* 0x040fe200000000ff */
[----:B------:R0:W-:Y:S01]  /*6b50*/  @P4 STG.E.U8 desc[UR26][R2.64], R75 ;  /* 0x0000004b02004986 */ /* 0x0001e2000c10111a */
[----:B------:R-:W-:-:S02]  /*6b60*/  PRMT R73, R8, 0x7771, RZ ;  /* 0x0000777108497816 */ /* 0x000fc400000000ff */
[-C--:B------:R-:W-:Y:S02]  /*6b70*/  IADD3 R6, P4, PT, R36, R16.reuse, RZ ;  /* 0x0000001024067210 */ /* 0x080fe40007f9e0ff */
[----:B------:R-:W-:Y:S01]  /*6b80*/  IADD3 R8, P5, PT, R37, R16, RZ ;  /* 0x0000001025087210 */ /* 0x000fe20007fbe0ff */
[----:B------:R1:W-:Y:S01]  /*6b90*/  @P3 STG.E.U8 desc[UR26][R4.64], R73 ;  /* 0x0000004904003986 */ /* 0x0003e2000c10111a */
[C---:B------:R-:W-:Y:S02]  /*6ba0*/  PRMT R31, R9.reuse, 0x7773, RZ ;  /* 0x00007773091f7816 */ /* 0x040fe400000000ff */
[C---:B------:R-:W-:Y:S02]  /*6bb0*/  PRMT R33, R9.reuse, 0x7772, RZ ;  /* 0x0000777209217816 */ /* 0x040fe400000000ff */
[C---:B------:R-:W-:Y:S02]  /*6bc0*/  PRMT R35, R9.reuse, 0x7771, RZ ;  /* 0x0000777109237816 */ /* 0x040fe400000000ff */
[----:B------:R-:W-:-:S02]  /*6bd0*/  PRMT R13, R9, 0x7770, RZ ;  /* 0x00007770090d7816 */ /* 0x000fc400000000ff */
[-C--:B------:R-:W-:Y:S02]  /*6be0*/  LEA.HI.X.SX32 R7, R36, R59.reuse, 0x1, P4 ;  /* 0x0000003b24077211 */ /* 0x080fe400020f0eff */
[C---:B------:R-:W-:Y:S02]  /*6bf0*/  PRMT R25, R10.reuse, 0x7773, RZ ;  /* 0x000077730a197816 */ /* 0x040fe400000000ff */
[C---:B------:R-:W-:Y:S01]  /*6c00*/  PRMT R27, R10.reuse, 0x7772, RZ ;  /* 0x000077720a1b7816 */ /* 0x040fe200000000ff */
[----:B------:R-:W-:Y:S01]  /*6c10*/  @P1 STG.E.U8 desc[UR26][R6.64], R71 ;  /* 0x0000004706001986 */ /* 0x000fe2000c10111a */
[C---:B------:R-:W-:Y:S02]  /*6c20*/  PRMT R29, R10.reuse, 0x7771, RZ ;  /* 0x000077710a1d7816 */ /* 0x040fe400000000ff */
[----:B------:R-:W-:Y:S02]  /*6c30*/  PRMT R15, R10, 0x7770, RZ ;  /* 0x000077700a0f7816 */ /* 0x000fe400000000ff */
[----:B------:R-:W-:-:S02]  /*6c40*/  LEA.HI.X.SX32 R9, R37, R59, 0x1, P5 ;  /* 0x0000003b25097211 */ /* 0x000fc400028f0eff */
[C---:B------:R-:W-:Y:S01]  /*6c50*/  ISETP.LT.AND P4, PT, R39.reuse, UR11, !P0 ;  /* 0x0000000b27007c0c */ /* 0x040fe2000c781270 */
[----:B------:R-:W-:Y:S01]  /*6c60*/  IMAD R39, R39, UR5, RZ ;  /* 0x0000000527277c24 */ /* 0x000fe2000f8e02ff */
[----:B------:R-:W-:Y:S01]  /*6c70*/  IADD3 R10, P3, PT, R38, R16, RZ ;  /* 0x00000010260a7210 */ /* 0x000fe20007f7e0ff */
[----:B------:R2:W-:Y:S01]  /*6c80*/  @P2 STG.E.U8 desc[UR26][R8.64], R69 ;  /* 0x0000004508002986 */ /* 0x0005e2000c10111a */
[C---:B------:R-:W-:Y:S02]  /*6c90*/  PRMT R17, R11.reuse, 0x7773, RZ ;  /* 0x000077730b117816 */ /* 0x040fe400000000ff */
[C---:B------:R-:W-:Y:S02]  /*6ca0*/  PRMT R19, R11.reuse, 0x7772, RZ ;  /* 0x000077720b137816 */ /* 0x040fe400000000ff */
[C---:B------:R-:W-:Y:S02]  /*6cb0*/  PRMT R21, R11.reuse, 0x7771, RZ ;  /* 0x000077710b157816 */ /* 0x040fe400000000ff */
[----:B------:R-:W-:-:S02]  /*6cc0*/  PRMT R23, R11, 0x7770, RZ ;  /* 0x000077700b177816 */ /* 0x000fc400000000ff */
[-C--:B------:R-:W-:Y:S02]  /*6cd0*/  LEA.HI.X.SX32 R11, R38, R59.reuse, 0x1, P3 ;  /* 0x0000003b260b7211 */ /* 0x080fe400018f0eff */
[C---:B------:R-:W-:Y:S01]  /*6ce0*/  ISETP.LT.AND P3, PT, R40.reuse, UR11, !P0 ;  /* 0x0000000b28007c0c */ /* 0x040fe2000c761270 */
[----:B------:R-:W-:Y:S01]  /*6cf0*/  IMAD R40, R40, UR5, RZ ;  /* 0x0000000528287c24 */ /* 0x000fe2000f8e02ff */
[-C--:B0-----:R-:W-:Y:S01]  /*6d00*/  IADD3 R2, P2, PT, R39, R16.reuse, RZ ;  /* 0x0000001027027210 */ /* 0x081fe20007f5e0ff */
[----:B------:R0:W-:Y:S01]  /*6d10*/  @P6 STG.E.U8 desc[UR26][R10.64], R13 ;  /* 0x0000000d0a006986 */ /* 0x0001e2000c10111a */
[C---:B------:R-:W-:Y:S01]  /*6d20*/  ISETP.LT.AND P1, PT, R41.reuse, UR11, !P0 ;  /* 0x0000000b29007c0c */ /* 0x040fe2000c721270 */
[----:B------:R-:W-:Y:S01]  /*6d30*/  IMAD R41, R41, UR5, RZ ;  /* 0x0000000529297c24 */ /* 0x000fe2000f8e02ff */
[----:B------:R-:W-:Y:S02]  /*6d40*/  LEA.HI.X.SX32 R3, R39, R59, 0x1, P2 ;  /* 0x0000003b27037211 */ /* 0x000fe400010f0eff */
[C---:B------:R-:W-:Y:S01]  /*6d50*/  ISETP.LT.AND P2, PT, R42.reuse, UR11, !P0 ;  /* 0x0000000b2a007c0c */ /* 0x040fe2000c741270 */
[----:B------:R-:W-:Y:S01]  /*6d60*/  IMAD R42, R42, UR5, RZ ;  /* 0x000000052a2a7c24 */ /* 0x000fe2000f8e02ff */
[-C--:B-1----:R-:W-:Y:S01]  /*6d70*/  IADD3 R4, P5, PT, R40, R16.reuse, RZ ;  /* 0x0000001028047210 */ /* 0x082fe20007fbe0ff */
[----:B------:R1:W-:Y:S01]  /*6d80*/  @P4 STG.E.U8 desc[UR26][R2.64], R35 ;  /* 0x0000002302004986 */ /* 0x0003e2000c10111a */
[----:B--2---:R-:W-:-:S02]  /*6d90*/  IADD3 R8, P6, PT, R41, R16, RZ ;  /* 0x0000001029087210 */ /* 0x004fc40007fde0ff */
[-C--:B------:R-:W-:Y:S02]  /*6da0*/  LEA.HI.X.SX32 R5, R40, R59.reuse, 0x1, P5 ;  /* 0x0000003b28057211 */ /* 0x080fe400028f0eff */
[CC--:B0-----:R-:W-:Y:S02]  /*6db0*/  IADD3 R10, P4, PT, R42.reuse, R16.reuse, RZ ;  /* 0x000000102a0a7210 */ /* 0x0c1fe40007f9e0ff */
[C---:B------:R-:W-:Y:S01]  /*6dc0*/  ISETP.LT.AND P5, PT, R43.reuse, UR11, !P0 ;  /* 0x0000000b2b007c0c */ /* 0x040fe2000c7a1270 */
[----:B------:R-:W-:Y:S01]  /*6dd0*/  IMAD R43, R43, UR5, RZ ;  /* 0x000000052b2b7c24 */ /* 0x000fe2000f8e02ff */
[-C--:B------:R-:W-:Y:S01]  /*6de0*/  LEA.HI.X.SX32 R9, R41, R59.reuse, 0x1, P6 ;  /* 0x0000003b29097211 */ /* 0x080fe200030f0eff */
[----:B------:R-:W-:Y:S01]  /*6df0*/  @P3 STG.E.U8 desc[UR26][R4.64], R33 ;  /* 0x0000002104003986 */ /* 0x000fe2000c10111a */
[-C--:B------:R-:W-:Y:S02]  /*6e00*/  LEA.HI.X.SX32 R11, R42, R59.reuse, 0x1, P4 ;  /* 0x0000003b2a0b7211 */ /* 0x080fe400020f0eff */
[CC--:B------:R-:W-:Y:S01]  /*6e10*/  IADD3 R12, P3, PT, R43.reuse, R16.reuse, RZ ;  /* 0x000000102b0c7210 */ /* 0x0c0fe20007f7e0ff */
[----:B------:R-:W0:Y:S03]  /*6e20*/  LDS.128 R4, [R67+0x800] ;  /* 0x0008000043047984 */ /* 0x000e260000000c00 */
[-C--:B------:R-:W-:Y:S01]  /*6e30*/  LEA.HI.X.SX32 R13, R43, R59.reuse, 0x1, P3 ;  /* 0x0000003b2b0d7211 */ /* 0x080fe200018f0eff */
[----:B------:R2:W-:Y:S01]  /*6e40*/  @P1 STG.E.U8 desc[UR26][R8.64], R31 ;  /* 0x0000001f08001986 */ /* 0x0005e2000c10111a */
[C---:B------:R-:W-:Y:S01]  /*6e50*/  ISETP.LT.AND P1, PT, R44.reuse, UR11, !P0 ;  /* 0x0000000b2c007c0c */ /* 0x040fe2000c721270 */
[----:B------:R-:W-:Y:S01]  /*6e60*/  IMAD R44, R44, UR5, RZ ;  /* 0x000000052c2c7c24 */ /* 0x000fe2000f8e02ff */
[----:B------:R-:W-:Y:S01]  /*6e70*/  ISETP.LT.AND P3, PT, R46, UR11, !P0 ;  /* 0x0000000b2e007c0c */ /* 0x000fe2000c761270 */
[----:B------:R3:W-:Y:S01]  /*6e80*/  @P2 STG.E.U8 desc[UR26][R10.64], R15 ;  /* 0x0000000f0a002986 */ /* 0x0007e2000c10111a */
[C---:B------:R-:W-:Y:S01]  /*6e90*/  ISETP.LT.AND P2, PT, R45.reuse, UR11, !P0 ;  /* 0x0000000b2d007c0c */ /* 0x040fe2000c741270 */
[----:B------:R-:W-:Y:S01]  /*6ea0*/  IMAD R45, R45, UR5, RZ ;  /* 0x000000052d2d7c24 */ /* 0x000fe2000f8e02ff */
[----:B-1----:R-:W-:Y:S01]  /*6eb0*/  IADD3 R2, P4, PT, R44, R16, RZ ;  /* 0x000000102c027210 */ /* 0x002fe20007f9e0ff */
[----:B------:R-:W-:Y:S01]  /*6ec0*/  IMAD R46, R46, UR5, RZ ;  /* 0x000000052e2e7c24 */ /* 0x000fe2000f8e02ff */
[----:B------:R-:W-:Y:S02]  /*6ed0*/  @P5 STG.E.U8 desc[UR26][R12.64], R29 ;  /* 0x0000001d0c005986 */ /* 0x000fe4000c10111a */
[----:B------:R-:W-:-:S02]  /*6ee0*/  LEA.HI.X.SX32 R3, R44, R59, 0x1, P4 ;  /* 0x0000003b2c037211 */ /* 0x000fc400020f0eff */
[-C--:B--2---:R-:W-:Y:S02]  /*6ef0*/  IADD3 R8, P6, PT, R45, R16.reuse, RZ ;  /* 0x000000102d087210 */ /* 0x084fe40007fde0ff */
[C---:B------:R-:W-:Y:S01]  /*6f00*/  ISETP.LT.AND P4, PT, R47.reuse, UR11, !P0 ;  /* 0x0000000b2f007c0c */ /* 0x040fe2000c781270 */
[----:B------:R-:W-:Y:S01]  /*6f10*/  IMAD R47, R47, UR5, RZ ;  /* 0x000000052f2f7c24 */ /* 0x000fe2000f8e02ff */
[CC--:B---3--:R-:W-:Y:S01]  /*6f20*/  IADD3 R10, P5, PT, R46.reuse, R16.reuse, RZ ;  /* 0x000000102e0a7210 */ /* 0x0c8fe20007fbe0ff */
[----:B------:R1:W-:Y:S01]  /*6f30*/  @P1 STG.E.U8 desc[UR26][R2.64], R27 ;  /* 0x0000001b02001986 */ /* 0x0003e2000c10111a */
[-C--:B------:R-:W-:Y:S02]  /*6f40*/  LEA.HI.X.SX32 R9, R45, R59.reuse, 0x1, P6 ;  /* 0x0000003b2d097211 */ /* 0x080fe400030f0eff */
[-C--:B------:R-:W-:Y:S02]  /*6f50*/  LEA.HI.X.SX32 R11, R46, R59.reuse, 0x1, P5 ;  /* 0x0000003b2e0b7211 */ /* 0x080fe400028f0eff */
[-C--:B------:R-:W-:Y:S01]  /*6f60*/  IADD3 R14, P1, PT, R47, R16.reuse, RZ ;  /* 0x000000102f0e7210 */ /* 0x080fe20007f3e0ff */
[----:B------:R2:W-:Y:S01]  /*6f70*/  @P2 STG.E.U8 desc[UR26][R8.64], R25 ;  /* 0x0000001908002986 */ /* 0x0005e2000c10111a */
[C---:B------:R-:W-:Y:S01]  /*6f80*/  ISETP.LT.AND P2, PT, R49.reuse, UR11, !P0 ;  /* 0x0000000b31007c0c */ /* 0x040fe2000c741270 */
[----:B------:R-:W-:Y:S01]  /*6f90*/  IMAD R49, R49, UR5, RZ ;  /* 0x0000000531317c24 */ /* 0x000fe2000f8e02ff */
[----:B------:R-:W-:Y:S01]  /*6fa0*/  LEA.HI.X.SX32 R15, R47, R59, 0x1, P1 ;  /* 0x0000003b2f0f7211 */ /* 0x000fe200008f0eff */
[----:B------:R-:W-:Y:S01]  /*6fb0*/  @P3 STG.E.U8 desc[UR26][R10.64], R23 ;  /* 0x000000170a003986 */ /* 0x000fe2000c10111a */
[C---:B------:R-:W-:Y:S01]  /*6fc0*/  ISETP.LT.AND P3, PT, R48.reuse, UR11, !P0 ;  /* 0x0000000b30007c0c */ /* 0x040fe2000c761270 */
[----:B------:R-:W-:Y:S01]  /*6fd0*/  IMAD R48, R48, UR5, RZ ;  /* 0x0000000530307c24 */ /* 0x000fe2000f8e02ff */
[-C--:B-1----:R-:W-:Y:S01]  /*6fe0*/  IADD3 R2, P5, PT, R49, R16.reuse, RZ ;  /* 0x0000001031027210 */ /* 0x082fe20007fbe0ff */
[----:B------:R0:W-:Y:S01]  /*6ff0*/  @P4 STG.E.U8 desc[UR26][R14.64], R21 ;  /* 0x000000150e004986 */ /* 0x0001e2000c10111a */
[C---:B------:R-:W-:Y:S01]  /*7000*/  ISETP.LT.AND P4, PT, R50.reuse, UR11, !P0 ;  /* 0x0000000b32007c0c */ /* 0x040fe2000c781270 */
[----:B------:R-:W-:Y:S01]  /*7010*/  IMAD R50, R50, UR5, RZ ;  /* 0x0000000532327c24 */ /* 0x000fe2000f8e02ff */
[----:B------:R-:W-:-:S02]  /*7020*/  IADD3 R12, P1, PT, R48, R16, RZ ;  /* 0x00000010300c7210 */ /* 0x000fc40007f3e0ff */
[-C--:B------:R-:W-:Y:S02]  /*7030*/  LEA.HI.X.SX32 R3, R49, R59.reuse, 0x1, P5 ;  /* 0x0000003b31037211 */ /* 0x080fe400028f0eff */
[-C--:B------:R-:W-:Y:S02]  /*7040*/  LEA.HI.X.SX32 R13, R48, R59.reuse, 0x1, P1 ;  /* 0x0000003b300d7211 */ /* 0x080fe400008f0eff */
[C---:B------:R-:W-:Y:S01]  /*7050*/  ISETP.LT.AND P1, PT, R51.reuse, UR11, !P0 ;  /* 0x0000000b33007c0c */ /* 0x040fe2000c721270 */
[----:B------:R-:W-:Y:S01]  /*7060*/  IMAD R51, R51, UR5, RZ ;  /* 0x0000000533337c24 */ /* 0x000fe2000f8e02ff */
[-C--:B--2---:R-:W-:Y:S01]  /*7070*/  IADD3 R8, P6, PT, R50, R16.reuse, RZ ;  /* 0x0000001032087210 */ /* 0x084fe20007fde0ff */
[----:B------:R1:W-:Y:S01]  /*7080*/  @P3 STG.E.U8 desc[UR26][R12.64], R19 ;  /* 0x000000130c003986 */ /* 0x0003e2000c10111a */
[----:B0-----:R-:W-:Y:S02]  /*7090*/  PRMT R21, R4, 0x7770, RZ ;  /* 0x0000777004157816 */ /* 0x001fe400000000ff */
[----:B------:R-:W-:Y:S01]  /*70a0*/  IADD3 R10, P3, PT, R51, R16, RZ ;  /* 0x00000010330a7210 */ /* 0x000fe20007f7e0ff */
[----:B------:R-:W-:Y:S01]  /*70b0*/  @P2 STG.E.U8 desc[UR26][R2.64], R17 ;  /* 0x0000001102002986 */ /* 0x000fe2000c10111a */
[C---:B------:R-:W-:Y:S01]  /*70c0*/  ISETP.LT.AND P2, PT, R52.reuse, UR11, !P0 ;  /* 0x0000000b34007c0c */ /* 0x040fe2000c741270 */
[----:B------:R-:W-:Y:S01]  /*70d0*/  IMAD R52, R52, UR5, RZ ;  /* 0x0000000534347c24 */ /* 0x000fe2000f8e02ff */
[----:B------:R-:W-:-:S02]  /*70e0*/  LEA.HI.X.SX32 R9, R50, R59, 0x1, P6 ;  /* 0x0000003b32097211 */ /* 0x000fc400030f0eff */
[-C--:B------:R-:W-:Y:S02]  /*70f0*/  LEA.HI.X.SX32 R11, R51, R59.reuse, 0x1, P3 ;  /* 0x0000003b330b7211 */ /* 0x080fe400018f0eff */
[----:B------:R-:W-:Y:S01]  /*7100*/  PRMT R15, R4, 0x7771, RZ ;  /* 0x00007771040f7816 */ /* 0x000fe200000000ff */
[----:B------:R0:W-:Y:S01]  /*7110*/  @P4 STG.E.U8 desc[UR26][R8.64], R21 ;  /* 0x0000001508004986 */ /* 0x0001e2000c10111a */
[C---:B-1----:R-:W-:Y:S02]  /*7120*/  IADD3 R12, P6, PT, R52.reuse, R16, RZ ;  /* 0x00000010340c7210 */ /* 0x042fe40007fde0ff */
[C---:B------:R-:W-:Y:S01]  /*7130*/  ISETP.LT.AND P4, PT, R53.reuse, UR11, !P0 ;  /* 0x0000000b35007c0c */ /* 0x040fe2000c781270 */
[----:B------:R1:W-:Y:S01]  /*7140*/  @P1 STG.E.U8 desc[UR26][R10.64], R15 ;  /* 0x0000000f0a001986 */ /* 0x0003e2000c10111a */
[----:B------:R-:W-:Y:S01]  /*7150*/  IMAD R53, R53, UR5, RZ ;  /* 0x0000000535357c24 */ /* 0x000fe2000f8e02ff */
[C---:B------:R-:W-:Y:S01]  /*7160*/  ISETP.LT.AND P1, PT, R55.reuse, UR11, !P0 ;  /* 0x0000000b37007c0c */ /* 0x040fe2000c721270 */
[----:B------:R-:W-:Y:S01]  /*7170*/  IMAD R55, R55, UR5, RZ ;  /* 0x0000000537377c24 */ /* 0x000fe2000f8e02ff */
[----:B------:R-:W-:-:S02]  /*7180*/  LEA.HI.X.SX32 R13, R52, R59, 0x1, P6 ;  /* 0x0000003b340d7211 */ /* 0x000fc400030f0eff */
[C---:B------:R-:W-:Y:S01]  /*7190*/  ISETP.LT.AND P3, PT, R54.reuse, UR11, !P0 ;  /* 0x0000000b36007c0c */ /* 0x040fe2000c761270 */
[----:B------:R-:W-:Y:S01]  /*71a0*/  IMAD R54, R54, UR5, RZ ;  /* 0x0000000536367c24 */ /* 0x000fe2000f8e02ff */
[----:B0-----:R-:W-:Y:S02]  /*71b0*/  PRMT R21, R4, 0x7772, RZ ;  /* 0x0000777204157816 */ /* 0x001fe400000000ff */
[-C--:B------:R-:W-:Y:S02]  /*71c0*/  IADD3 R2, P5, PT, R53, R16.reuse, RZ ;  /* 0x0000001035027210 */ /* 0x080fe40007fbe0ff */
[-C--:B------:R-:W-:Y:S01]  /*71d0*/  IADD3 R8, P6, PT, R54, R16.reuse, RZ ;  /* 0x0000001036087210 */ /* 0x080fe20007fde0ff */
[----:B------:R0:W-:Y:S01]  /*71e0*/  @P2 STG.E.U8 desc[UR26][R12.64], R21 ;  /* 0x000000150c002986 */ /* 0x0001e2000c10111a */
[----:B-1----:R-:W-:Y:S02]  /*71f0*/  IADD3 R10, P2, PT, R55, R16, RZ ;  /* 0x00000010370a7210 */ /* 0x002fe40007f5e0ff */
[----:B------:R-:W-:-:S02]  /*7200*/  LEA.HI.X.SX32 R3, R53, R59, 0x1, P5 ;  /* 0x0000003b35037211 */ /* 0x000fc400028f0eff */
[----:B------:R-:W-:Y:S02]  /*7210*/  PRMT R19, R4, 0x7773, RZ ;  /* 0x0000777304137816 */ /* 0x000fe400000000ff */
[-C--:B------:R-:W-:Y:S02]  /*7220*/  LEA.HI.X.SX32 R11, R55, R59.reuse, 0x1, P2 ;  /* 0x0000003b370b7211 */ /* 0x080fe400010f0eff */
[C---:B------:R-:W-:Y:S01]  /*7230*/  ISETP.LT.AND P2, PT, R56.reuse, UR11, !P0 ;  /* 0x0000000b38007c0c */ /* 0x040fe2000c741270 */
[----:B------:R-:W-:Y:S01]  /*7240*/  IMAD R56, R56, UR5, RZ ;  /* 0x0000000538387c24 */ /* 0x000fe2000f8e02ff */
[----:B------:R-:W-:Y:S01]  /*7250*/  LEA.HI.X.SX32 R9, R54, R59, 0x1, P6 ;  /* 0x0000003b36097211 */ /* 0x000fe200030f0eff */
[----:B------:R1:W-:Y:S01]  /*7260*/  @P4 STG.E.U8 desc[UR26][R2.64], R19 ;  /* 0x0000001302004986 */ /* 0x0003e2000c10111a */
[C---:B------:R-:W-:Y:S02]  /*7270*/  PRMT R17, R5.reuse, 0x7770, RZ ;  /* 0x0000777005117816 */ /* 0x040fe400000000ff */
[----:B------:R-:W-:-:S02]  /*7280*/  PRMT R15, R5, 0x7771, RZ ;  /* 0x00007771050f7816 */ /* 0x000fc400000000ff */
[C---:B------:R-:W-:Y:S01]  /*7290*/  ISETP.LT.AND P4, PT, R57.reuse, UR11, !P0 ;  /* 0x0000000b39007c0c */ /* 0x040fe2000c781270 */
[----:B------:R-:W-:Y:S01]  /*72a0*/  IMAD R57, R57, UR5, RZ ;  /* 0x0000000539397c24 */ /* 0x000fe2000f8e02ff */
[-C--:B0-----:R-:W-:Y:S01]  /*72b0*/  IADD3 R12, P6, PT, R56, R16.reuse, RZ ;  /* 0x00000010380c7210 */ /* 0x081fe20007fde0ff */
[----:B------:R0:W-:Y:S01]  /*72c0*/  @P3 STG.E.U8 desc[UR26][R8.64], R17 ;  /* 0x0000001108003986 */ /* 0x0001e2000c10111a */
[C---:B------:R-:W-:Y:S01]  /*72d0*/  ISETP.LT.AND P3, PT, R58.reuse, UR11, !P0 ;  /* 0x0000000b3a007c0c */ /* 0x040fe2000c761270 */
[----:B------:R-:W-:Y:S01]  /*72e0*/  IMAD R58, R58, UR5, RZ ;  /* 0x000000053a3a7c24 */ /* 0x000fe2000f8e02ff */
[----:B------:R-:W-:Y:S01]  /*72f0*/  LEA.HI.X.SX32 R13, R56, R59, 0x1, P6 ;  /* 0x0000003b380d7211 */ /* 0x000fe200030f0eff */
[----:B------:R2:W-:Y:S01]  /*7300*/  @P1 STG.E.U8 desc[UR26][R10.64], R15 ;  /* 0x0000000f0a001986 */ /* 0x0005e2000c10111a */
[C---:B------:R-:W-:Y:S01]  /*7310*/  ISETP.LT.AND P1, PT, R60.reuse, UR11, !P0 ;  /* 0x0000000b3c007c0c */ /* 0x040fe2000c721270 */
[----:B------:R-:W-:Y:S01]  /*7320*/  IMAD R60, R60, UR5, RZ ;  /* 0x000000053c3c7c24 */ /* 0x000fe2000f8e02ff */
[----:B-1----:R-:W-:-:S02]  /*7330*/  IADD3 R2, P5, PT, R57, R16, RZ ;  /* 0x0000001039027210 */ /* 0x002fc40007fbe0ff */
[----:B------:R-:W-:Y:S02]  /*7340*/  PRMT R19, R5, 0x7772, RZ ;  /* 0x0000777205137816 */ /* 0x000fe400000000ff */
[-C--:B------:R-:W-:Y:S02]  /*7350*/  IADD3 R4, P6, PT, R58, R16.reuse, RZ ;  /* 0x000000103a047210 */ /* 0x080fe40007fde0ff */
[-C--:B------:R-:W-:Y:S01]  /*7360*/  LEA.HI.X.SX32 R3, R57, R59.reuse, 0x1, P5 ;  /* 0x0000003b39037211 */ /* 0x080fe200028f0eff */
[----:B------:R1:W-:Y:S01]  /*7370*/  @P2 STG.E.U8 desc[UR26][R12.64], R19 ;  /* 0x000000130c002986 */ /* 0x0003e2000c10111a */
[----:B0-----:R-:W-:Y:S02]  /*7380*/  IADD3 R8, P2, PT, R60, R16, RZ ;  /* 0x000000103c087210 */ /* 0x001fe40007f5e0ff */
[----:B--2---:R-:W-:Y:S02]  /*7390*/  PRMT R15, R5, 0x7773, RZ ;  /* 0x00007773050f7816 */ /* 0x004fe400000000ff */
[----:B------:R-:W-:-:S02]  /*73a0*/  LEA.HI.X.SX32 R5, R58, R59, 0x1, P6 ;  /* 0x0000003b3a057211 */ /* 0x000fc400030f0eff */
[----:B------:R-:W-:Y:S01]  /*73b0*/  PRMT R11, R6, 0x7770, RZ ;  /* 0x00007770060b7816 */ /* 0x000fe200000000ff */
[----:B------:R0:W-:Y:S01]  /*73c0*/  @P4 STG.E.U8 desc[UR26][R2.64], R15 ;  /* 0x0000000f02004986 */ /* 0x0001e2000c10111a */
[----:B------:R-:W-:Y:S02]  /*73d0*/  LEA.HI.X.SX32 R9, R60, R59, 0x1, P2 ;  /* 0x0000003b3c097211 */ /* 0x000fe400010f0eff */
[----:B------:R-:W-:Y:S01]  /*73e0*/  PRMT R17, R6, 0x7771, RZ ;  /* 0x0000777106117816 */ /* 0x000fe200000000ff */
[----:B------:R2:W-:Y:S01]  /*73f0*/  @P3 STG.E.U8 desc[UR26][R4.64], R11 ;  /* 0x0000000b04003986 */ /* 0x0005e2000c10111a */
[C---:B------:R-:W-:Y:S01]  /*7400*/  ISETP.LT.AND P4, PT, R62.reuse, UR11, !P0 ;  /* 0x0000000b3e007c0c */ /* 0x040fe2000c781270 */
[----:B------:R-:W-:Y:S01]  /*7410*/  IMAD R62, R62, UR5, RZ ;  /* 0x000000053e3e7c24 */ /* 0x000fe2000f8e02ff */
[----:B------:R-:W-:Y:S01]  /*7420*/  ISETP.LT.AND P3, PT, R63, UR11, !P0 ;  /* 0x0000000b3f007c0c */ /* 0x000fe2000c761270 */
[----:B------:R3:W-:Y:S01]  /*7430*/  @P1 STG.E.U8 desc[UR26][R8.64], R17 ;  /* 0x0000001108001986 */ /* 0x0007e2000c10111a */
[----:B------:R-:W-:Y:S01]  /*7440*/  ISETP.LT.AND P5, PT, R61, UR11, !P0 ;  /* 0x0000000b3d007c0c */ /* 0x000fe2000c7a1270 */
[----:B------:R-:W-:Y:S01]  /*7450*/  IMAD R63, R63, UR5, RZ ;  /* 0x000000053f3f7c24 */ /* 0x000fe2000f8e02ff */
[C---:B------:R-:W-:Y:S01]  /*7460*/  PRMT R25, R6.reuse, 0x7772, RZ ;  /* 0x0000777206197816 */ /* 0x040fe200000000ff */
[----:B------:R-:W-:Y:S01]  /*7470*/  IMAD R61, R61, UR5, RZ ;  /* 0x000000053d3d7c24 */ /* 0x000fe2000f8e02ff */
[----:B------:R-:W-:Y:S01]  /*7480*/  PRMT R23, R6, 0x7773, RZ ;  /* 0x0000777306177816 */ /* 0x000fe200000000ff */
[----:B-1----:R-:W-:Y:S01]  /*7490*/  IMAD R13, R65, UR5, RZ ;  /* 0x00000005410d7c24 */ /* 0x002fe2000f8e02ff */
[-C--:B------:R-:W-:Y:S01]  /*74a0*/  IADD3 R10, P2, PT, R63, R16.reuse, RZ ;  /* 0x000000103f0a7210 */ /* 0x080fe20007f5e0ff */
[----:B0-----:R-:W-:Y:S01]  /*74b0*/  IMAD R15, R66, UR5, RZ ;  /* 0x00000005420f7c24 */ /* 0x001fe2000f8e02ff */
[----:B--2---:R-:W-:-:S02]  /*74c0*/  IADD3 R4, P1, PT, R62, R16, RZ ;  /* 0x000000103e047210 */ /* 0x004fc40007f3e0ff */
[-C--:B------:R-:W-:Y:S02]  /*74d0*/  IADD3 R2, P6, PT, R61, R16.reuse, RZ ;  /* 0x000000103d027210 */ /* 0x080fe40007fde0ff */
[-C--:B------:R-:W-:Y:S02]  /*74e0*/  LEA.HI.X.SX32 R5, R62, R59.reuse, 0x1, P1 ;  /* 0x0000003b3e057211 */ /* 0x080fe400008f0eff */
[----:B------:R-:W-:Y:S02]  /*74f0*/  IADD3 R12, P1, PT, R13, R16, RZ ;  /* 0x000000100d0c7210 */ /* 0x000fe40007f3e0ff */
[-C--:B------:R-:W-:Y:S02]  /*7500*/  LEA.HI.X.SX32 R11, R63, R59.reuse, 0x1, P2 ;  /* 0x0000003b3f0b7211 */ /* 0x080fe400010f0eff */
[----:B------:R-:W-:Y:S02]  /*7510*/  LEA.HI.X.SX32 R3, R61, R59, 0x1, P6 ;  /* 0x0000003b3d037211 */ /* 0x000fe400030f0eff */
[----:B------:R-:W-:-:S02]  /*7520*/  ISETP.LT.AND P2, PT, R64, UR11, !P0 ;  /* 0x0000000b40007c0c */ /* 0x000fc4000c741270 */
[-C--:B------:R-:W-:Y:S01]  /*7530*/  LEA.HI.X.SX32 R13, R13, R59.reuse, 0x1, P1 ;  /* 0x0000003b0d0d7211 */ /* 0x080fe200008f0eff */
[----:B------:R0:W-:Y:S01]  /*7540*/  @P5 STG.E.U8 desc[UR26][R2.64], R25 ;  /* 0x0000001902005986 */ /* 0x0001e2000c10111a */
[-C--:B---3--:R-:W-:Y:S02]  /*7550*/  IADD3 R8, P6, PT, R0, R16.reuse, RZ ;  /* 0x0000001000087210 */ /* 0x088fe40007fde0ff */
[----:B------:R-:W-:Y:S01]  /*7560*/  ISETP.LT.AND P1, PT, R65, UR11, !P0 ;  /* 0x0000000b41007c0c */ /* 0x000fe2000c721270 */
[----:B------:R0:W-:Y:S01]  /*7570*/  @P4 STG.E.U8 desc[UR26][R4.64], R23 ;  /* 0x0000001704004986 */ /* 0x0001e2000c10111a */
[----:B------:R-:W-:Y:S02]  /*7580*/  ISETP.LT.AND P0, PT, R66, UR11, !P0 ;  /* 0x0000000b42007c0c */ /* 0x000fe4000c701270 */
[----:B------:R-:W-:Y:S02]  /*7590*/  LEA.HI.X.SX32 R9, R0, R59, 0x1, P6 ;  /* 0x0000003b00097211 */ /* 0x000fe400030f0eff */
[----:B------:R-:W-:-:S02]  /*75a0*/  IADD3 R14, P6, PT, R15, R16, RZ ;  /* 0x000000100f0e7210 */ /* 0x000fc40007fde0ff */
[C---:B------:R-:W-:Y:S02]  /*75b0*/  PRMT R17, R7.reuse, 0x7773, RZ ;  /* 0x0000777307117816 */ /* 0x040fe400000000ff */
[C---:B------:R-:W-:Y:S02]  /*75c0*/  PRMT R19, R7.reuse, 0x7772, RZ ;  /* 0x0000777207137816 */ /* 0x040fe400000000ff */
[C---:B------:R-:W-:Y:S02]  /*75d0*/  PRMT R21, R7.reuse, 0x7771, RZ ;  /* 0x0000777107157816 */ /* 0x040fe400000000ff */
[----:B------:R-:W-:Y:S02]  /*75e0*/  PRMT R7, R7, 0x7770, RZ ;  /* 0x0000777007077816 */ /* 0x000fe400000000ff */
[----:B------:R-:W-:-:S03]  /*75f0*/  LEA.HI.X.SX32 R15, R15, R59, 0x1, P6 ;  /* 0x0000003b0f0f7211 */ /* 0x000fc600030f0eff */
[----:B------:R0:W-:Y:S04]  /*7600*/  @P3 STG.E.U8 desc[UR26][R10.64], R7 ;  /* 0x000000070a003986 */ /* 0x0001e8000c10111a */
[----:B------:R0:W-:Y:S04]  /*7610*/  @P2 STG.E.U8 desc[UR26][R8.64], R21 ;  /* 0x0000001508002986 */ /* 0x0001e8000c10111a */
[----:B------:R0:W-:Y:S04]  /*7620*/  @P1 STG.E.U8 desc[UR26][R12.64], R19 ;  /* 0x000000130c001986 */ /* 0x0001e8000c10111a */
[----:B------:R0:W-:Y:S01]  /*7630*/  @P0 STG.E.U8 desc[UR26][R14.64], R17 ;  /* 0x000000110e000986 */ /* 0x0001e2000c10111a */
[----:B------:R-:W-:Y:S06]  /*7640*/  BAR.SYNC.DEFER_BLOCKING 0x0 ;  /* 0x0000000000007b1d */ /* 0x000fec0000010000 */
[----:B------:R-:W-:Y:S05]  /*7650*/  BRA.U UP0, `(.L_x_13) ;  /* 0x0000000100a07547 */ /* 0x000fea000b800000 */
[----:B------:R-:W1:Y:S01]  /*7660*/  S2UR UR5, SR_CgaCtaId ;  /* 0x00000000000579c3 */ /* 0x000e620000008800 */
[----:B------:R-:W-:Y:S01]  /*7670*/  NOP ;  /* 0x0000000000007918 */ /* 0x000fe20000000000 */
[----:B------:R-:W-:Y:S01]  /*7680*/  UMOV UR4, 0x50 ;  /* 0x0000005000047882 */ /* 0x000fe20000000000 */
[----:B------:R-:W-:Y:S02]  /*7690*/  IMAD.U32 R0, RZ, RZ, UR12 ;  /* 0x0000000cff007e24 */ /* 0x000fe4000f8e00ff */
[----:B0-----:R-:W-:Y:S02]  /*76a0*/  IMAD.MOV.U32 R3, RZ, RZ, 0x3 ;  /* 0x00000003ff037424 */ /* 0x001fe400078e00ff */
[----:B------:R-:W-:Y:S01]  /*76b0*/  IMAD.MOV.U32 R7, RZ, RZ, 0x1 ;  /* 0x00000001ff077424 */ /* 0x000fe200078e00ff */
[----:B------:R-:W-:-:S04]  /*76c0*/  LOP3.LUT R0, R0, 0xffff, RZ, 0xc0, !PT ;  /* 0x0000ffff00007812 */ /* 0x000fc800078ec0ff */
[----:B------:R-:W-:-:S05]  /*76d0*/  SHF.R.U32.HI R0, RZ, 0x5, R0 ;  /* 0x00000005ff007819 */ /* 0x000fca0000011600 */
[----:B------:R-:W-:Y:S01]  /*76e0*/  VIADD R2, R0, 0x10 ;  /* 0x0000001000027836 */ /* 0x000fe20000000000 */
[----:B------:R-:W-:Y:S01]  /*76f0*/  SHF.L.U32 R0, R3, R0, RZ ;  /* 0x0000000003007219 */ /* 0x000fe200000006ff */
[----:B-1----:R-:W-:-:S03]  /*7700*/  ULEA UR6, UR5, UR4, 0x18 ;  /* 0x0000000405067291 */ /* 0x002fc6000f8ec0ff */
[----:B------:R-:W-:-:S04]  /*7710*/  SHF.L.U32 R3, R7, R2, RZ ;  /* 0x0000000207037219 */ /* 0x000fc800000006ff */
[----:B------:R-:W-:Y:S02]  /*7720*/  LOP3.LUT R0, R3, R0, RZ, 0xfc, !PT ;  /* 0x0000000003007212 */ /* 0x000fe400078efcff */
[----:B------:R-:W0:Y:S02]  /*7730*/  LDS R5, [UR6] ;  /* 0x00000006ff057984 */ /* 0x000e240008000800 */
[C---:B------:R-:W-:Y:S02]  /*7740*/  LOP3.LUT R2, R0.reuse, 0xffff, RZ, 0xc0, !PT ;  /* 0x0000ffff00027812 */ /* 0x040fe400078ec0ff */
[----:B0-----:R-:W-:-:S04]  /*7750*/  LOP3.LUT R3, R0, 0xffff, R5, 0x80, !PT ;  /* 0x0000ffff00037812 */ /* 0x001fc800078e8005 */
[----:B------:R-:W-:-:S13]  /*7760*/  ISETP.NE.AND P0, PT, R3, R2, PT ;  /* 0x000000020300720c */ /* 0x000fda0003f05270 */
[----:B------:R-:W-:Y:S05]  /*7770*/  @P0 BRA `(.L_x_14) ;  /* 0x0000000000500947 */ /* 0x000fea0003800000 */
[----:B------:R-:W-:Y:S02]  /*7780*/  SHF.R.U32.HI R5, RZ, 0x10, R5 ;  /* 0x00000010ff057819 */ /* 0x000fe40000011605 */
[----:B------:R-:W-:-:S04]  /*7790*/  SHF.R.U32.HI R2, RZ, 0x10, R0 ;  /* 0x00000010ff027819 */ /* 0x000fc80000011600 */
[----:B------:R-:W-:-:S04]  /*77a0*/  LOP3.LUT R5, R5, R2, RZ, 0xc0, !PT ;  /* 0x0000000205057212 */ /* 0x000fc800078ec0ff */
[----:B------:R-:W-:-:S13]  /*77b0*/  ISETP.NE.AND P0, PT, R5, R2, PT ;  /* 0x000000020500720c */ /* 0x000fda0003f05270 */
[----:B------:R-:W-:Y:S05]  /*77c0*/  @P0 BRA `(.L_x_15) ;  /* 0x0000000000300947 */ /* 0x000fea0003800000 */
[----:B------:R-:W-:Y:S01]  /*77d0*/  R2UR UR4, R0 ;  /* 0x00000000000472ca */ /* 0x000fe200000e0000 */
[----:B------:R-:W-:Y:S01]  /*77e0*/  VOTEU.ANY UR5, UPT, PT ;  /* 0x0000000000057886 */ /* 0x000fe200038e0100 */
[----:B------:R-:W0:Y:S01]  /*77f0*/  S2R R0, SR_LANEID ;  /* 0x0000000000007919 */ /* 0x000e220000000000 */
[----:B------:R-:W-:-:S10]  /*7800*/  UFLO.U32 UR5, UR5 ;  /* 0x00000005000572bd */ /* 0x000fd400080e0000 */
[----:B------:R-:W-:-:S06]  /*7810*/  ULOP3.LUT UR4, URZ, UR4, URZ, 0x33, !UPT ;  /* 0x00000004ff047292 */ /* 0x000fcc000f8e33ff */
[----:B------:R-:W-:-:S04]  /*7820*/  IMAD.U32 R2, RZ, RZ, UR4 ;  /* 0x00000004ff027e24 */ /* 0x000fc8000f8e00ff */
[----:B------:R-:W1:Y:S02]  /*7830*/  REDUX UR7, R2 ;  /* 0x00000000020773c4 */ /* 0x000e640000000000 */
[----:B------:R2:W-:Y:S01]  /*7840*/  UTCATOMSWS.AND URZ, UR4 ;  /* 0x0000000400ff79e3 */ /* 0x0005e20008000000 */
[----:B0-----:R-:W-:Y:S01]  /*7850*/  ISETP.EQ.U32.AND P0, PT, R0, UR5, PT ;  /* 0x0000000500007c0c */ /* 0x001fe2000bf02070 */
[----:B-1----:R-:W-:-:S12]  /*7860*/  IMAD.U32 R0, RZ, RZ, UR7 ;  /* 0x00000007ff007e24 */ /* 0x002fd8000f8e00ff */
[----:B------:R2:W-:Y:S01]  /*7870*/  @P0 ATOMS.AND RZ, [UR6], R0 ;  /* 0x00000000ffff098c */ /* 0x0005e2000a800006 */
[----:B------:R-:W-:Y:S05]  /*7880*/  BRA `(.L_x_13) ;  /* 0x0000000000147947 */ /* 0x000fea0003800000 */
.L_x_15:
[----:B------:R-:W-:-:S07]  /*7890*/  MOV R2, 0x78b0 ;  /* 0x000078b000027802 */ /* 0x000fce0000000f00 */
[----:B------:R-:W-:Y:S05]  /*78a0*/  CALL.REL.NOINC `($__internal_0_$__cuda_sm10x_tcgen05_guardrail_trap_col_being_dealloced_not_returned_by_alloc) ;  /* 0x00000000002c7944 */ /* 0x000fea0003c00000 */
[----:B------:R-:W-:Y:S05]  /*78b0*/  BRA `(.L_x_13) ;  /* 0x0000000000087947 */ /* 0x000fea0003800000 */
.L_x_14:
[----:B------:R-:W-:-:S07]  /*78c0*/  MOV R2, 0x78e0 ;  /* 0x000078e000027802 */ /* 0x000fce0000000f00 */
[----:B------:R-:W-:Y:S05]  /*78d0*/  CALL.REL.NOINC `($__internal_2_$__cuda_sm10x_tcgen05_guardrail_trap_unallocated_columns_being_dealloced) ;  /* 0x0000000000387944 */ /* 0x000fea0003c00000 */
.L_x_13:
[----:B------:R-:W-:Y:S01]  /*78e0*/  NOP ;  /* 0x0000000000007918 */ /* 0x000fe20000000000 */
[----:B--2---:R-:W-:Y:S05]  /*78f0*/  EXIT ;  /* 0x000000000000794d */ /* 0x004fea0003800000 */
.L_x_8:
[----:B------:R-:W0:Y:S02]  /*7900*/  SYNCS.PHASECHK.TRANS64.TRYWAIT P1, [UR15], R126 ;  /* 0x0000007eff0075a7 */ /* 0x000e24000802110f */
[----:B0-----:R-:W-:Y:S05]  /*7910*/  @!P1 BRA `(.L_x_8) ;  /* 0xfffffffc00f89947 */ /* 0x001fea000383ffff */
[----:B------:R-:W-:Y:S05]  /*7920*/  BRA `(.L_x_16) ;  /* 0xffffffd800107947 */ /* 0x000fea000383ffff */
.L_x_12:
[----:B------:R-:W1:Y:S02]  /*7930*/  SYNCS.PHASECHK.TRANS64.TRYWAIT P0, [UR15], R4 ;  /* 0x00000004ff0075a7 */ /* 0x000e64000800110f */
[----:B-1----:R-:W-:Y:S05]  /*7940*/  @!P0 BRA `(.L_x_12) ;  /* 0xfffffffc00f88947 */ /* 0x002fea000383ffff */
[----:B------:R-:W-:Y:S05]  /*7950*/  BRA `(.L_x_11) ;  /* 0xffffffe800687947 */ /* 0x000fea000383ffff */
        .weak           $__internal_0_$__cuda_sm10x_tcgen05_guardrail_trap_col_being_dealloced_not_returned_by_alloc
        .type           $__internal_0_$__cuda_sm10x_tcgen05_guardrail_trap_col_being_dealloced_not_returned_by_alloc,@function
        .size           $__internal_0_$__cuda_sm10x_tcgen05_guardrail_trap_col_being_dealloced_not_returned_by_alloc,($__internal_1_$__cuda_sm10x_tcgen05_guardrail_trap_phase_invalid_during_alloc - $__internal_0_$__cuda_sm10x_tcgen05_guardrail_trap_col_being_dealloced_not_returned_by_alloc)
$__internal_0_$__cuda_sm10x_tcgen05_guardrail_trap_col_being_dealloced_not_returned_by_alloc:
[----:B------:R-:W-:Y:S05]  /*7960*/  BPT.TRAP 0x1 ;  /* 0x000000040000795c */ /* 0x000fea0000300000 */
[----:B------:R-:W-:-:S04]  /*7970*/  IMAD.MOV.U32 R3, RZ, RZ, 0x0 ;  /* 0x00000000ff037424 */ /* 0x000fc800078e00ff */
[----:B------:R-:W-:Y:S05]  /*7980*/  RET.REL.NODEC R2 `(matmul_kernel) ;  /* 0xffffff84029c7950 */ /* 0x000fea0003c3ffff */
        .weak           $__internal_1_$__cuda_sm10x_tcgen05_guardrail_trap_phase_invalid_during_alloc
        .type           $__internal_1_$__cuda_sm10x_tcgen05_guardrail_trap_phase_invalid_during_alloc,@function
        .size           $__internal_1_$__cuda_sm10x_tcgen05_guardrail_trap_phase_invalid_during_alloc,($__internal_2_$__cuda_sm10x_tcgen05_guardrail_trap_unallocated_columns_being_dealloced - $__internal_1_$__cuda_sm10x_tcgen05_guardrail_trap_phase_invalid_during_alloc)
$__internal_1_$__cuda_sm10x_tcgen05_guardrail_trap_phase_invalid_during_alloc:
[----:B------:R-:W-:Y:S05]  /*7990*/  BPT.TRAP 0x1 ;  /* 0x000000040000795c */ /* 0x000fea0000300000 */
[----:B------:R-:W-:-:S04]  /*79a0*/  IMAD.MOV.U32 R3, RZ, RZ, 0x0 ;  /* 0x00000000ff037424 */ /* 0x000fc800078e00ff */
[----:B------:R-:W-:Y:S05]  /*79b0*/  RET.REL.NODEC R2 `(matmul_kernel) ;  /* 0xffffff8402907950 */ /* 0x000fea0003c3ffff */
        .weak           $__internal_2_$__cuda_sm10x_tcgen05_guardrail_trap_unallocated_columns_being_dealloced
        .type           $__internal_2_$__cuda_sm10x_tcgen05_guardrail_trap_unallocated_columns_being_dealloced,@function
        .size           $__internal_2_$__cuda_sm10x_tcgen05_guardrail_trap_unallocated_columns_being_dealloced,(.L_x_20 - $__internal_2_$__cuda_sm10x_tcgen05_guardrail_trap_unallocated_columns_being_dealloced)
$__internal_2_$__cuda_sm10x_tcgen05_guardrail_trap_unallocated_columns_being_dealloced:
[----:B------:R-:W-:Y:S05]  /*79c0*/  BPT.TRAP 0x1 ;  /* 0x000000040000795c */ /* 0x000fea0000300000 */
[----:B------:R-:W-:-:S04]  /*79d0*/  IMAD.MOV.U32 R3, RZ, RZ, 0x0 ;  /* 0x00000000ff037424 */ /* 0x000fc800078e00ff */
[----:B------:R-:W-:Y:S05]  /*79e0*/  RET.REL.NODEC R2 `(matmul_kernel) ;  /* 0xffffff8402847950 */ /* 0x000fea0003c3ffff */
.L_x_17:
[----:B------:R-:W-:-:S00]  /*79f0*/  BRA `(.L_x_17) ;  /* 0xfffffffc00fc7947 */ /* 0x000fc0000383ffff */
[----:B------:R-:W-:-:S00]  /*7a00*/  NOP ;  /* 0x0000000000007918 */ /* 0x000fc00000000000 */
[----:B------:R-:W-:-:S00]  /*7a10*/  NOP ;  /* 0x0000000000007918 */ /* 0x000fc00000000000 */
[----:B------:R-:W-:-:S00]  /*7a20*/  NOP ;  /* 0x0000000000007918 */ /* 0x000fc00000000000 */
[----:B------:R-:W-:-:S00]  /*7a30*/  NOP ;  /* 0x0000000000007918 */ /* 0x000fc00000000000 */
[----:B------:R-:W-:-:S00]  /*7a40*/  NOP ;  /* 0x0000000000007918 */ /* 0x000fc00000000000 */
[----:B------:R-:W-:-:S00]  /*7a50*/  NOP ;  /* 0x0000000000007918 */ /* 0x000fc00000000000 */
[----:B------:R-:W-:-:S00]  /*7a60*/  NOP ;  /* 0x0000000000007918 */ /* 0x000fc00000000000 */
[----:B------:R-:W-:-:S00]  /*7a70*/  NOP ;  /* 0x0000000000007918 */ /* 0x000fc00000000000 */
.L_x_20:


//--------------------- .nv.shared.matmul_kernel  --------------------------
	.section	.nv.shared.matmul_kernel,"aw",@nobits
	.sectionflags	@""
	.align	16
	.zero		1024


//--------------------- .nv.shared.reserved.0     --------------------------
	.section	.nv.shared.reserved.0,"aw",@nobits
	.align	8
	.weak		__nv_reservedSMEM_offset_0_alias
	.size		__nv_reservedSMEM_offset_0_alias, 0, 64
	.other		__nv_reservedSMEM_offset_0_alias,@"STO_CUDA_RESERVED_SHARED STV_DEFAULT"
__nv_reservedSMEM_offset_0_alias:
	.zero		0
.nv.shared.reserved.0:
	.zero		64
	.weak		__nv_reservedSMEM_allocation_phase
	.type		__nv_reservedSMEM_allocation_phase,@object
	.size		__nv_reservedSMEM_allocation_phase,(.L_0 - __nv_reservedSMEM_allocation_phase)
__nv_reservedSMEM_allocation_phase:
	.zero		1
.L_0:
	.zero		7
	.weak		__nv_reservedSMEM_devtool_atexit_pc
	.type		__nv_reservedSMEM_devtool_atexit_pc,@object
	.size		__nv_reservedSMEM_devtool_atexit_pc,(__nv_reservedSMEM_allocation_mask - __nv_reservedSMEM_devtool_atexit_pc)
__nv_reservedSMEM_devtool_atexit_pc:
	.zero		8
	.weak		__nv_reservedSMEM_allocation_mask
	.type		__nv_reservedSMEM_allocation_mask,@object
	.size		__nv_reservedSMEM_allocation_mask,(.L_2 - __nv_reservedSMEM_allocation_mask)
__nv_reservedSMEM_allocation_mask:
	.zero		4
.L_2:


//--------------------- .nv.constant0.matmul_kernel --------------------------
	.section	.nv.constant0.matmul_kernel,"a",@progbits
	.sectionflags	@""
	.align	4
.nv.constant0.matmul_kernel:
	.zero		976


//--------------------- SYMBOLS --------------------------

	.type		.nv.reservedSmem.offset0,@object
	.size		.nv.reservedSmem.offset0,0x4
	.type		.nv.reservedSmem.cap,@object
	.size		.nv.reservedSmem.cap,0x4
